// auto-generated by cutlass_sweep.gemm — config: {"arch": "sm_100", "cluster_m": 1, "cluster_n": 1, "dtype": "tf32", "dtype_b": "tf32", "layout": "nt", "stages": 0, "tile_k": 32, "tile_m": 128, "tile_n": 256}
#include "cutlass/cutlass.h"
#include "cutlass/gemm/collective/collective_builder.hpp"
#include "cutlass/gemm/device/gemm_universal_adapter.h"
#include "cutlass/gemm/kernel/gemm_universal.hpp"
#include "cutlass/epilogue/collective/collective_builder.hpp"

using ElemA = cutlass::tfloat32_t;
using ElemB = cutlass::tfloat32_t;
using ElemCD = cutlass::tfloat32_t;
using Acc  = float;
using TileShape    = cute::Shape<cute::_128, cute::_256, cute::_32>;
using ClusterShape = cute::Shape<cute::_1, cute::_1, cute::_1>;

using CollectiveEpilogue = typename cutlass::epilogue::collective::CollectiveBuilder<
    cutlass::arch::Sm100, cutlass::arch::OpClassTensorOp,
    TileShape, ClusterShape,
    cutlass::epilogue::collective::EpilogueTileAuto,
    Acc, Acc,
    ElemCD, cutlass::layout::RowMajor, 128 / cutlass::sizeof_bits<ElemCD>::value,
    ElemCD, cutlass::layout::RowMajor, 128 / cutlass::sizeof_bits<ElemCD>::value,
    cutlass::epilogue::collective::EpilogueScheduleAuto
  >::CollectiveOp;

using CollectiveMainloop = typename cutlass::gemm::collective::CollectiveBuilder<
    cutlass::arch::Sm100, cutlass::arch::OpClassTensorOp,
    ElemA, cutlass::layout::RowMajor, 128 / cutlass::sizeof_bits<ElemA>::value,
    ElemB, cutlass::layout::ColumnMajor, 128 / cutlass::sizeof_bits<ElemB>::value,
    Acc,
    TileShape, ClusterShape,
    cutlass::gemm::collective::StageCountAutoCarveout<static_cast<int>(sizeof(typename CollectiveEpilogue::SharedStorage))>,
    cutlass::gemm::collective::KernelScheduleAuto
  >::CollectiveOp;

using GemmKernel = cutlass::gemm::kernel::GemmUniversal<
    cute::Shape<int,int,int,int>,
    CollectiveMainloop,
    CollectiveEpilogue
>;
using Gemm = cutlass::gemm::device::GemmUniversalAdapter<GemmKernel>;

// Force the device kernel symbol into the cubin without needing a host main.
auto* _anchor = &cutlass::device_kernel<GemmKernel>;


// ===== COMPILED SASS (sm_100a) =====

	.target	sm_100a

	.elftype	@"ET_EXEC"


//--------------------- .note.nv.tkinfo           --------------------------
	.section	.note.nv.tkinfo,"",@"SHT_NOTE"
	.sectionflags	@"SHF_NOTE_NV_TKINFO"
	.tkinfo
        /*0018*/ 	.word	0x00000002
        /*0030*/ 	.string	""
        /*0030*/ 	.string	"ptxas"
        /*0030*/ 	.string	"Cuda compilation tools, release 13.0, V13.0.88"
        /*0030*/ 	.string	"Build cuda_13.0.r13.0/compiler.36424714_0"
        /*0030*/ 	.string	"-arch sm_100a -m 64 "



//--------------------- .note.nv.cuinfo           --------------------------
	.section	.note.nv.cuinfo,"",@"SHT_NOTE"
	.sectionflags	@"SHF_NOTE_NV_CUINFO"
        /*0018*/ 	.short	0x0002
        /*001a*/ 	.short	0x0064
        /*001c*/ 	.short	0x0082
	.zero		2


//--------------------- .nv.info                  --------------------------
	.section	.nv.info,"",@"SHT_CUDA_INFO"
	.align	4


	//----- nvinfo : EIATTR_REGCOUNT
	.align		4
        /*0000*/ 	.byte	0x04, 0x2f
        /*0002*/ 	.short	(.L_19 - .L_18)
	.align		4
.L_18:
        /*0004*/ 	.word	index@(_ZN7cutlass13device_kernelINS_4gemm6kernel13GemmUniversalIN4cute5tupleIJiiiiEEENS1_10collective13CollectiveMmaINS1_35MainloopSm100TmaUmmaWarpSpecializedILi3ELi2ELi2ENS5_IJNS4_1CILi1EEESB_SB_EEEEENS5_IJNSA_ILi128EEENSA_ILi256EEENSA_ILi32EEEEEENS_10tfloat32_tENS5_IJlSB_lEEESI_SJ_NS4_8TiledMMAINS4_8MMA_AtomIJNS4_17SM100_MMA_TF32_SSISI_SI_fLi128ELi256ELNS4_4UMMA5MajorE0ELSO_0ELNSN_7ScaleInE0ELSP_0EEEEEENS4_6LayoutISC_NS5_IJNSA_ILi0EEEST_ST_EEEEENS5_IJNS4_10UnderscoreESW_SW_EEEEENS4_13SM90_TMA_LOADENS4_14ComposedLayoutINS4_7SwizzleILi3ELi4ELi3EEENS4_18smem_ptr_flag_bitsILi32EEENSS_INS5_IJNSA_ILi8EEESG_EEENS5_IJSG_SB_EEEEEEEvNS4_8identityESZ_S19_vS1A_EENS_8epilogue10collective18CollectiveEpilogueINS1C_23Sm100TmaWarpSpecializedILi4ELi2ELi32ELb1ELb0EEEJSH_NS5_IJNSS_ISE_SB_EENSS_ISG_SB_EEEEESI_SJ_SI_SJ_NS1C_6fusion15FusionCallbacksIS1G_NS1K_17LinearCombinationISI_fSI_fLNS_15FloatRoundStyleE2EEESH_S1J_JEEENS4_5SM1004TMEM4LOAD26SM100_TMEM_LOAD_32dp32b32xESZ_S19_NS4_39AutoVectorizingCopyWithAssumedAlignmentILi128EEENS4_14SM90_TMA_STOREES19_S1V_S1V_EEEvvEEEEvNT_6ParamsE)
        /*0008*/ 	.word	0x0000008b


	//----- nvinfo : EIATTR_FRAME_SIZE
	.align		4
.L_19:
        /*000c*/ 	.byte	0x04, 0x11
        /*000e*/ 	.short	(.L_21 - .L_20)
	.align		4
.L_20:
        /*0010*/ 	.word	index@($__internal_2_$__cuda_sm10x_tcgen05_guardrail_trap_unallocated_columns_being_dealloced)
        /*0014*/ 	.word	0x00000000


	//----- nvinfo : EIATTR_FRAME_SIZE
	.align		4
.L_21:
        /*0018*/ 	.byte	0x04, 0x11
        /*001a*/ 	.short	(.L_23 - .L_22)
	.align		4
.L_22:
        /*001c*/ 	.word	index@($__internal_1_$__cuda_sm10x_tcgen05_guardrail_trap_phase_invalid_during_alloc)
        /*0020*/ 	.word	0x00000000


	//----- nvinfo : EIATTR_FRAME_SIZE
	.align		4
.L_23:
        /*0024*/ 	.byte	0x04, 0x11
        /*0026*/ 	.short	(.L_25 - .L_24)
	.align		4
.L_24:
        /*0028*/ 	.word	index@($__internal_0_$__cuda_sm10x_tcgen05_guardrail_trap_col_being_dealloced_not_returned_by_alloc)
        /*002c*/ 	.word	0x00000000


	//----- nvinfo : EIATTR_FRAME_SIZE
	.align		4
.L_25:
        /*0030*/ 	.byte	0x04, 0x11
        /*0032*/ 	.short	(.L_27 - .L_26)
	.align		4
.L_26:
        /*0034*/ 	.word	index@(_ZN7cutlass13device_kernelINS_4gemm6kernel13GemmUniversalIN4cute5tupleIJiiiiEEENS1_10collective13CollectiveMmaINS1_35MainloopSm100TmaUmmaWarpSpecializedILi3ELi2ELi2ENS5_IJNS4_1CILi1EEESB_SB_EEEEENS5_IJNSA_ILi128EEENSA_ILi256EEENSA_ILi32EEEEEENS_10tfloat32_tENS5_IJlSB_lEEESI_SJ_NS4_8TiledMMAINS4_8MMA_AtomIJNS4_17SM100_MMA_TF32_SSISI_SI_fLi128ELi256ELNS4_4UMMA5MajorE0ELSO_0ELNSN_7ScaleInE0ELSP_0EEEEEENS4_6LayoutISC_NS5_IJNSA_ILi0EEEST_ST_EEEEENS5_IJNS4_10UnderscoreESW_SW_EEEEENS4_13SM90_TMA_LOADENS4_14ComposedLayoutINS4_7SwizzleILi3ELi4ELi3EEENS4_18smem_ptr_flag_bitsILi32EEENSS_INS5_IJNSA_ILi8EEESG_EEENS5_IJSG_SB_EEEEEEEvNS4_8identityESZ_S19_vS1A_EENS_8epilogue10collective18CollectiveEpilogueINS1C_23Sm100TmaWarpSpecializedILi4ELi2ELi32ELb1ELb0EEEJSH_NS5_IJNSS_ISE_SB_EENSS_ISG_SB_EEEEESI_SJ_SI_SJ_NS1C_6fusion15FusionCallbacksIS1G_NS1K_17LinearCombinationISI_fSI_fLNS_15FloatRoundStyleE2EEESH_S1J_JEEENS4_5SM1004TMEM4LOAD26SM100_TMEM_LOAD_32dp32b32xESZ_S19_NS4_39AutoVectorizingCopyWithAssumedAlignmentILi128EEENS4_14SM90_TMA_STOREES19_S1V_S1V_EEEvvEEEEvNT_6ParamsE)
        /*0038*/ 	.word	0x00000000


	//----- nvinfo : EIATTR_MIN_STACK_SIZE
	.align		4
.L_27:
        /*003c*/ 	.byte	0x04, 0x12
        /*003e*/ 	.short	(.L_29 - .L_28)
	.align		4
.L_28:
        /*0040*/ 	.word	index@(_ZN7cutlass13device_kernelINS_4gemm6kernel13GemmUniversalIN4cute5tupleIJiiiiEEENS1_10collective13CollectiveMmaINS1_35MainloopSm100TmaUmmaWarpSpecializedILi3ELi2ELi2ENS5_IJNS4_1CILi1EEESB_SB_EEEEENS5_IJNSA_ILi128EEENSA_ILi256EEENSA_ILi32EEEEEENS_10tfloat32_tENS5_IJlSB_lEEESI_SJ_NS4_8TiledMMAINS4_8MMA_AtomIJNS4_17SM100_MMA_TF32_SSISI_SI_fLi128ELi256ELNS4_4UMMA5MajorE0ELSO_0ELNSN_7ScaleInE0ELSP_0EEEEEENS4_6LayoutISC_NS5_IJNSA_ILi0EEEST_ST_EEEEENS5_IJNS4_10UnderscoreESW_SW_EEEEENS4_13SM90_TMA_LOADENS4_14ComposedLayoutINS4_7SwizzleILi3ELi4ELi3EEENS4_18smem_ptr_flag_bitsILi32EEENSS_INS5_IJNSA_ILi8EEESG_EEENS5_IJSG_SB_EEEEEEEvNS4_8identityESZ_S19_vS1A_EENS_8epilogue10collective18CollectiveEpilogueINS1C_23Sm100TmaWarpSpecializedILi4ELi2ELi32ELb1ELb0EEEJSH_NS5_IJNSS_ISE_SB_EENSS_ISG_SB_EEEEESI_SJ_SI_SJ_NS1C_6fusion15FusionCallbacksIS1G_NS1K_17LinearCombinationISI_fSI_fLNS_15FloatRoundStyleE2EEESH_S1J_JEEENS4_5SM1004TMEM4LOAD26SM100_TMEM_LOAD_32dp32b32xESZ_S19_NS4_39AutoVectorizingCopyWithAssumedAlignmentILi128EEENS4_14SM90_TMA_STOREES19_S1V_S1V_EEEvvEEEEvNT_6ParamsE)
        /*0044*/ 	.word	0x00000000
.L_29:


//--------------------- .nv.compat                --------------------------
	.section	.nv.compat,"",@"SHT_CUDA_COMPAT_INFO"
	.align	4
        /*0000*/ 	.byte	0x02, 0x09, 0x01, 0x00, 0x02, 0x02, 0x02, 0x00, 0x02, 0x05, 0x05, 0x00, 0x03, 0x07, 0x01, 0x01
        /*0010*/ 	.byte	0x02, 0x03, 0x01, 0x00, 0x02, 0x06, 0x01, 0x00, 0x04, 0x0b, 0x08, 0x00, 0x09, 0x00, 0x00, 0x00
        /*0020*/ 	.byte	0x00, 0x00, 0x00, 0x00


//--------------------- .nv.info._ZN7cutlass13device_kernelINS_4gemm6kernel13GemmUniversalIN4cute5tupleIJiiiiEEENS1_10collective13CollectiveMmaINS1_35MainloopSm100TmaUmmaWarpSpecializedILi3ELi2ELi2ENS5_IJNS4_1CILi1EEESB_SB_EEEEENS5_IJNSA_ILi128EEENSA_ILi256EEENSA_ILi32EEEEEENS_10tfloat32_tENS5_IJlSB_lEEESI_SJ_NS4_8TiledMMAINS4_8MMA_AtomIJNS4_17SM100_MMA_TF32_SSISI_SI_fLi128ELi256ELNS4_4UMMA5MajorE0ELSO_0ELNSN_7ScaleInE0ELSP_0EEEEEENS4_6LayoutISC_NS5_IJNSA_ILi0EEEST_ST_EEEEENS5_IJNS4_10UnderscoreESW_SW_EEEEENS4_13SM90_TMA_LOADENS4_14ComposedLayoutINS4_7SwizzleILi3ELi4ELi3EEENS4_18smem_ptr_flag_bitsILi32EEENSS_INS5_IJNSA_ILi8EEESG_EEENS5_IJSG_SB_EEEEEEEvNS4_8identityESZ_S19_vS1A_EENS_8epilogue10collective18CollectiveEpilogueINS1C_23Sm100TmaWarpSpecializedILi4ELi2ELi32ELb1ELb0EEEJSH_NS5_IJNSS_ISE_SB_EENSS_ISG_SB_EEEEESI_SJ_SI_SJ_NS1C_6fusion15FusionCallbacksIS1G_NS1K_17LinearCombinationISI_fSI_fLNS_15FloatRoundStyleE2EEESH_S1J_JEEENS4_5SM1004TMEM4LOAD26SM100_TMEM_LOAD_32dp32b32xESZ_S19_NS4_39AutoVectorizingCopyWithAssumedAlignmentILi128EEENS4_14SM90_TMA_STOREES19_S1V_S1V_EEEvvEEEEvNT_6ParamsE --------------------------
	.section	.nv.info._ZN7cutlass13device_kernelINS_4gemm6kernel13GemmUniversalIN4cute5tupleIJiiiiEEENS1_10collective13CollectiveMmaINS1_35MainloopSm100TmaUmmaWarpSpecializedILi3ELi2ELi2ENS5_IJNS4_1CILi1EEESB_SB_EEEEENS5_IJNSA_ILi128EEENSA_ILi256EEENSA_ILi32EEEEEENS_10tfloat32_tENS5_IJlSB_lEEESI_SJ_NS4_8TiledMMAINS4_8MMA_AtomIJNS4_17SM100_MMA_TF32_SSISI_SI_fLi128ELi256ELNS4_4UMMA5MajorE0ELSO_0ELNSN_7ScaleInE0ELSP_0EEEEEENS4_6LayoutISC_NS5_IJNSA_ILi0EEEST_ST_EEEEENS5_IJNS4_10UnderscoreESW_SW_EEEEENS4_13SM90_TMA_LOADENS4_14ComposedLayoutINS4_7SwizzleILi3ELi4ELi3EEENS4_18smem_ptr_flag_bitsILi32EEENSS_INS5_IJNSA_ILi8EEESG_EEENS5_IJSG_SB_EEEEEEEvNS4_8identityESZ_S19_vS1A_EENS_8epilogue10collective18CollectiveEpilogueINS1C_23Sm100TmaWarpSpecializedILi4ELi2ELi32ELb1ELb0EEEJSH_NS5_IJNSS_ISE_SB_EENSS_ISG_SB_EEEEESI_SJ_SI_SJ_NS1C_6fusion15FusionCallbacksIS1G_NS1K_17LinearCombinationISI_fSI_fLNS_15FloatRoundStyleE2EEESH_S1J_JEEENS4_5SM1004TMEM4LOAD26SM100_TMEM_LOAD_32dp32b32xESZ_S19_NS4_39AutoVectorizingCopyWithAssumedAlignmentILi128EEENS4_14SM90_TMA_STOREES19_S1V_S1V_EEEvvEEEEvNT_6ParamsE,"",@"SHT_CUDA_INFO"
	.sectionflags	@""
	.align	4


	//----- nvinfo : EIATTR_CUDA_API_VERSION
	.align		4
        /*0000*/ 	.byte	0x04, 0x37
        /*0002*/ 	.short	(.L_31 - .L_30)
.L_30:
        /*0004*/ 	.word	0x00000082


	//----- nvinfo : EIATTR_KPARAM_INFO
	.align		4
.L_31:
        /*0008*/ 	.byte	0x04, 0x17
        /*000a*/ 	.short	(.L_33 - .L_32)
.L_32:
        /*000c*/ 	.word	0x00000000
        /*0010*/ 	.short	0x0000
        /*0012*/ 	.short	0x0000
        /*0014*/ 	.byte	0x00, 0xf0, 0x01, 0x20


	//----- nvinfo : EIATTR_AT_ENTRY_FRAGMENTS
	.align		4
.L_33:
        /*0018*/ 	.byte	0x04, 0x4f
        /*001a*/ 	.short	(.L_35 - .L_34)


	//   ....[0]....
.L_34:
        /*001c*/ 	.word	0x00000006


	//----- nvinfo : EIATTR_RESERVED_SMEM_USED
	.align		4
.L_35:
        /*0020*/ 	.byte	0x01, 0x41
	.zero		2


	//----- nvinfo : EIATTR_SPARSE_MMA_MASK
	.align		4
        /*0024*/ 	.byte	0x03, 0x50
        /*0026*/ 	.short	0x0000


	//----- nvinfo : EIATTR_TCGEN05_1CTA_USED
	.align		4
        /*0028*/ 	.byte	0x01, 0x51
	.zero		2


	//----- nvinfo : EIATTR_MAXREG_COUNT
	.align		4
        /*002c*/ 	.byte	0x03, 0x1b
        /*002e*/ 	.short	0x00ff


	//----- nvinfo : EIATTR_NUM_BARRIERS
	.align		4
        /*0030*/ 	.byte	0x02, 0x4c
        /*0032*/ 	.byte	0x07
	.zero		1


	//----- nvinfo : EIATTR_EXTERNS
	.align		4
        /*0034*/ 	.byte	0x04, 0x0f
        /*0036*/ 	.short	(.L_37 - .L_36)


	//   ....[0]....
	.align		4
.L_36:
        /*0038*/ 	.word	index@(__assertfail)


	//----- nvinfo : EIATTR_MERCURY_ISA_VERSION
	.align		4
.L_37:
        /*003c*/ 	.byte	0x03, 0x5f
        /*003e*/ 	.short	0x0101


	//----- nvinfo : EIATTR_INT_WARP_WIDE_INSTR_OFFSETS
	.align		4
        /*0040*/ 	.byte	0x04, 0x31
        /*0042*/ 	.short	(.L_39 - .L_38)


	//   ....[0]....
.L_38:
        /*0044*/ 	.word	0x00001d90


	//   ....[1]....
        /*0048*/ 	.word	0x00003630


	//   ....[2]....
        /*004c*/ 	.word	0x00003650


	//   ....[3]....
        /*0050*/ 	.word	0x00003680


	//   ....[4]....
        /*0054*/ 	.word	0x00003fb0


	//   ....[5]....
        /*0058*/ 	.word	0x00004020


	//   ....[6]....
        /*005c*/ 	.word	0x00004110


	//   ....[7]....
        /*0060*/ 	.word	0x00004190


	//   ....[8]....
        /*0064*/ 	.word	0x00004280


	//   ....[9]....
        /*0068*/ 	.word	0x00004300


	//   ....[10]....
        /*006c*/ 	.word	0x00004400


	//   ....[11]....
        /*0070*/ 	.word	0x00004490


	//   ....[12]....
        /*0074*/ 	.word	0x00004590


	//   ....[13]....
        /*0078*/ 	.word	0x00004670


	//   ....[14]....
        /*007c*/ 	.word	0x00004710


	//   ....[15]....
        /*0080*/ 	.word	0x00004800


	//   ....[16]....
        /*0084*/ 	.word	0x000048a0


	//   ....[17]....
        /*0088*/ 	.word	0x000049b0


	//   ....[18]....
        /*008c*/ 	.word	0x00004b10


	//   ....[19]....
        /*0090*/ 	.word	0x00004c60


	//----- nvinfo : EIATTR_COOP_GROUP_MASK_REGIDS
	.align		4
.L_39:
        /*0094*/ 	.byte	0x04, 0x29
        /*0096*/ 	.short	(.L_41 - .L_40)


	//   ....[0]....
.L_40:
        /*0098*/ 	.word	0xffffffff


	//   ....[1]....
        /*009c*/ 	.word	0xffffffff


	//   ....[2]....
        /*00a0*/ 	.word	0xffffffff


	//   ....[3]....
        /*00a4*/ 	.word	0xffffffff


	//   ....[4]....
        /*00a8*/ 	.word	0xffffffff


	//   ....[5]....
        /*00ac*/ 	.word	0xffffffff


	//   ....[6]....
        /*00b0*/ 	.word	0xffffffff


	//   ....[7]....
        /*00b4*/ 	.word	0xffffffff


	//   ....[8]....
        /*00b8*/ 	.word	0xffffffff


	//   ....[9]....
        /*00bc*/ 	.word	0xffffffff


	//   ....[10]....
        /*00c0*/ 	.word	0xffffffff


	//   ....[11]....
        /*00c4*/ 	.word	0xffffffff


	//   ....[12]....
        /*00c8*/ 	.word	0xffffffff


	//----- nvinfo : EIATTR_COOP_GROUP_INSTR_OFFSETS
	.align		4
.L_41:
        /*00cc*/ 	.byte	0x04, 0x28
        /*00ce*/ 	.short	(.L_43 - .L_42)


	//   ....[0]....
.L_42:
        /*00d0*/ 	.word	0x00000090


	//   ....[1]....
        /*00d4*/ 	.word	0x000004d0


	//   ....[2]....
        /*00d8*/ 	.word	0x00000620


	//   ....[3]....
        /*00dc*/ 	.word	0x000007c0


	//   ....[4]....
        /*00e0*/ 	.word	0x000008c0


	//   ....[5]....
        /*00e4*/ 	.word	0x00000a30


	//   ....[6]....
        /*00e8*/ 	.word	0x00000b90


	//   ....[7]....
        /*00ec*/ 	.word	0x00001c70


	//   ....[8]....
        /*00f0*/ 	.word	0x000029c0


	//   ....[9]....
        /*00f4*/ 	.word	0x00002bd0


	//   ....[10]....
        /*00f8*/ 	.word	0x00002c00


	//   ....[11]....
        /*00fc*/ 	.word	0x00003510


	//   ....[12]....
        /*0100*/ 	.word	0x00003740


	//----- nvinfo : EIATTR_VRC_CTA_INIT_COUNT
	.align		4
.L_43:
        /*0104*/ 	.byte	0x02, 0x4a
        /*0106*/ 	.byte	0x80
	.zero		1


	//----- nvinfo : EIATTR_SYSCALL_OFFSETS
	.align		4
        /*0108*/ 	.byte	0x04, 0x46
        /*010a*/ 	.short	(.L_45 - .L_44)


	//   ....[0]....
.L_44:
        /*010c*/ 	.word	0x00005700


	//   ....[1]....
        /*0110*/ 	.word	0x000057f0


	//   ....[2]....
        /*0114*/ 	.word	0x00006160


	//   ....[3]....
        /*0118*/ 	.word	0x00006fb0


	//   ....[4]....
        /*011c*/ 	.word	0x00007dd0


	//   ....[5]....
        /*0120*/ 	.word	0x00008c20


	//   ....[6]....
        /*0124*/ 	.word	0x00009a80


	//   ....[7]....
        /*0128*/ 	.word	0x0000a910


	//   ....[8]....
        /*012c*/ 	.word	0x0000b770


	//   ....[9]....
        /*0130*/ 	.word	0x0000c580


	//----- nvinfo : EIATTR_MBARRIER_INSTR_OFFSETS
	.align		4
.L_45:
        /*0134*/ 	.byte	0x04, 0x39
        /*0136*/ 	.short	(.L_47 - .L_46)


	//   ....[0]....
.L_46:
        /*0138*/ 	.word	0x000005b0
        /*013c*/ 	.word	0x000000ff
        /*0140*/ 	.word	0x00000000
        /*0144*/ 	.short	0x0100
        /*0146*/ 	.byte	0x05
	.zero		1


	//   ....[1]....
        /*0148*/ 	.word	0x000005c0
        /*014c*/ 	.word	0x000000ff
        /*0150*/ 	.word	0x00000018
        /*0154*/ 	.short	0x0100
        /*0156*/ 	.byte	0x05
	.zero		1


	//   ....[2]....
        /*0158*/ 	.word	0x000005d0
        /*015c*/ 	.word	0x000000ff
        /*0160*/ 	.word	0x00000008
        /*0164*/ 	.short	0x0100
        /*0166*/ 	.byte	0x05
	.zero		1


	//   ....[3]....
        /*0168*/ 	.word	0x000005e0
        /*016c*/ 	.word	0x000000ff
        /*0170*/ 	.word	0x00000020
        /*0174*/ 	.short	0x0100
        /*0176*/ 	.byte	0x05
	.zero		1


	//   ....[4]....
        /*0178*/ 	.word	0x000005f0
        /*017c*/ 	.word	0x000000ff
        /*0180*/ 	.word	0x00000010
        /*0184*/ 	.short	0x0100
        /*0186*/ 	.byte	0x05
	.zero		1


	//   ....[5]....
        /*0188*/ 	.word	0x00000600
        /*018c*/ 	.word	0x000000ff
        /*0190*/ 	.word	0x00000028
        /*0194*/ 	.short	0x0100
        /*0196*/ 	.byte	0x05
	.zero		1


	//   ....[6]....
        /*0198*/ 	.word	0x00000730
        /*019c*/ 	.word	0x000000ff
        /*01a0*/ 	.word	0x00000030
        /*01a4*/ 	.short	0x0100
        /*01a6*/ 	.byte	0x07
	.zero		1


	//   ....[7]....
        /*01a8*/ 	.word	0x00000740
        /*01ac*/ 	.word	0x000000ff
        /*01b0*/ 	.word	0x00000050
        /*01b4*/ 	.short	0x0100
        /*01b6*/ 	.byte	0x07
	.zero		1


	//   ....[8]....
        /*01b8*/ 	.word	0x00000750
        /*01bc*/ 	.word	0x000000ff
        /*01c0*/ 	.word	0x00000038
        /*01c4*/ 	.short	0x0100
        /*01c6*/ 	.byte	0x07
	.zero		1


	//   ....[9]....
        /*01c8*/ 	.word	0x00000760
        /*01cc*/ 	.word	0x000000ff
        /*01d0*/ 	.word	0x00000058
        /*01d4*/ 	.short	0x0100
        /*01d6*/ 	.byte	0x07
	.zero		1


	//   ....[10]....
        /*01d8*/ 	.word	0x00000770
        /*01dc*/ 	.word	0x000000ff
        /*01e0*/ 	.word	0x00000040
        /*01e4*/ 	.short	0x0100
        /*01e6*/ 	.byte	0x07
	.zero		1


	//   ....[11]....
        /*01e8*/ 	.word	0x00000780
        /*01ec*/ 	.word	0x000000ff
        /*01f0*/ 	.word	0x00000060
        /*01f4*/ 	.short	0x0100
        /*01f6*/ 	.byte	0x07
	.zero		1


	//   ....[12]....
        /*01f8*/ 	.word	0x00000790
        /*01fc*/ 	.word	0x000000ff
        /*0200*/ 	.word	0x00000048
        /*0204*/ 	.short	0x0100
        /*0206*/ 	.byte	0x07
	.zero		1


	//   ....[13]....
        /*0208*/ 	.word	0x000007a0
        /*020c*/ 	.word	0x000000ff
        /*0210*/ 	.word	0x00000068
        /*0214*/ 	.short	0x0100
        /*0216*/ 	.byte	0x07
	.zero		1


	//   ....[14]....
        /*0218*/ 	.word	0x00000890
        /*021c*/ 	.word	0x000000ff
        /*0220*/ 	.word	0x00000070
        /*0224*/ 	.short	0x0100
        /*0226*/ 	.byte	0x05
	.zero		1


	//   ....[15]....
        /*0228*/ 	.word	0x000008a0
        /*022c*/ 	.word	0x000000ff
        /*0230*/ 	.word	0x00000078
        /*0234*/ 	.short	0x0100
        /*0236*/ 	.byte	0x05
	.zero		1


	//   ....[16]....
        /*0238*/ 	.word	0x000009e0
        /*023c*/ 	.word	0x000000ff
        /*0240*/ 	.word	0x00000080
        /*0244*/ 	.short	0x0100
        /*0246*/ 	.byte	0x05
	.zero		1


	//   ....[17]....
        /*0248*/ 	.word	0x000009f0
        /*024c*/ 	.word	0x000000ff
        /*0250*/ 	.word	0x00000090
        /*0254*/ 	.short	0x0100
        /*0256*/ 	.byte	0x05
	.zero		1


	//   ....[18]....
        /*0258*/ 	.word	0x00000a00
        /*025c*/ 	.word	0x000000ff
        /*0260*/ 	.word	0x00000088
        /*0264*/ 	.short	0x0100
        /*0266*/ 	.byte	0x05
	.zero		1


	//   ....[19]....
        /*0268*/ 	.word	0x00000a10
        /*026c*/ 	.word	0x000000ff
        /*0270*/ 	.word	0x00000098
        /*0274*/ 	.short	0x0100
        /*0276*/ 	.byte	0x05
	.zero		1


	//   ....[20]....
        /*0278*/ 	.word	0x00000b40
        /*027c*/ 	.word	0x000000ff
        /*0280*/ 	.word	0x000000a0
        /*0284*/ 	.short	0x0100
        /*0286*/ 	.byte	0x07
	.zero		1


	//   ....[21]....
        /*0288*/ 	.word	0x00000b50
        /*028c*/ 	.word	0x000000ff
        /*0290*/ 	.word	0x000000b0
        /*0294*/ 	.short	0x0100
        /*0296*/ 	.byte	0x07
	.zero		1


	//   ....[22]....
        /*0298*/ 	.word	0x00000b60
        /*029c*/ 	.word	0x000000ff
        /*02a0*/ 	.word	0x000000a8
        /*02a4*/ 	.short	0x0100
        /*02a6*/ 	.byte	0x07
	.zero		1


	//   ....[23]....
        /*02a8*/ 	.word	0x00000b70
        /*02ac*/ 	.word	0x000000ff
        /*02b0*/ 	.word	0x000000b8
        /*02b4*/ 	.short	0x0100
        /*02b6*/ 	.byte	0x07
	.zero		1


	//   ....[24]....
        /*02b8*/ 	.word	0x00000c60
        /*02bc*/ 	.word	0x000000ff
        /*02c0*/ 	.word	0x000000c0
        /*02c4*/ 	.short	0x0100
        /*02c6*/ 	.byte	0x05
	.zero		1


	//   ....[25]....
        /*02c8*/ 	.word	0x00000c70
        /*02cc*/ 	.word	0x000000ff
        /*02d0*/ 	.word	0x000000d0
        /*02d4*/ 	.short	0x0100
        /*02d6*/ 	.byte	0x05
	.zero		1


	//   ....[26]....
        /*02d8*/ 	.word	0x00000c80
        /*02dc*/ 	.word	0x000000ff
        /*02e0*/ 	.word	0x000000c8
        /*02e4*/ 	.short	0x0100
        /*02e6*/ 	.byte	0x05
	.zero		1


	//   ....[27]....
        /*02e8*/ 	.word	0x00000c90
        /*02ec*/ 	.word	0x000000ff
        /*02f0*/ 	.word	0x000000d8
        /*02f4*/ 	.short	0x0100
        /*02f6*/ 	.byte	0x05
	.zero		1


	//   ....[28]....
        /*02f8*/ 	.word	0x00001570
        /*02fc*/ 	.word	0x00000003
        /*0300*/ 	.word	0x000000d0
        /*0304*/ 	.short	0x010a
        /*0306*/ 	.byte	0xff
	.zero		1


	//   ....[29]....
        /*0308*/ 	.word	0x000015a0
        /*030c*/ 	.word	0x00000003
        /*0310*/ 	.word	0x000000c0
        /*0314*/ 	.short	0x0101
        /*0316*/ 	.byte	0xff
	.zero		1


	//   ....[30]....
        /*0318*/ 	.word	0x00001670
        /*031c*/ 	.word	0x000000ff
        /*0320*/ 	.word	0x00000018
        /*0324*/ 	.short	0x010a
        /*0326*/ 	.byte	0x08
	.zero		1


	//   ....[31]....
        /*0328*/ 	.word	0x00001710
        /*032c*/ 	.word	0x000000ff
        /*0330*/ 	.word	0x00000018
        /*0334*/ 	.short	0x010a
        /*0336*/ 	.byte	0x21
	.zero		1


	//   ....[32]....
        /*0338*/ 	.word	0x00001860
        /*033c*/ 	.word	0x000000ff
        /*0340*/ 	.word	0x00000018
        /*0344*/ 	.short	0x010a
        /*0346*/ 	.byte	0x08
	.zero		1


	//   ....[33]....
        /*0348*/ 	.word	0x00001970
        /*034c*/ 	.word	0x000000ff
        /*0350*/ 	.word	0x00000078
        /*0354*/ 	.short	0x0101
        /*0356*/ 	.byte	0x04
	.zero		1


	//   ....[34]....
        /*0358*/ 	.word	0x00001990
        /*035c*/ 	.word	0x000000ff
        /*0360*/ 	.word	0x00000018
        /*0364*/ 	.short	0x010a
        /*0366*/ 	.byte	0x08
	.zero		1


	//   ....[35]....
        /*0368*/ 	.word	0x00001a10
        /*036c*/ 	.word	0x000000ff
        /*0370*/ 	.word	0x00000018
        /*0374*/ 	.short	0x010a
        /*0376*/ 	.byte	0x11
	.zero		1


	//   ....[36]....
        /*0378*/ 	.word	0x00001b60
        /*037c*/ 	.word	0x000000ff
        /*0380*/ 	.word	0x00000018
        /*0384*/ 	.short	0x010a
        /*0386*/ 	.byte	0x08
	.zero		1


	//   ....[37]....
        /*0388*/ 	.word	0x00001ca0
        /*038c*/ 	.word	0x00000002
        /*0390*/ 	.word	0x00000080
        /*0394*/ 	.short	0x010a
        /*0396*/ 	.byte	0xff
	.zero		1


	//   ....[38]....
        /*0398*/ 	.word	0x00001d60
        /*039c*/ 	.word	0x00000002
        /*03a0*/ 	.word	0x00000000
        /*03a4*/ 	.short	0x0101
        /*03a6*/ 	.byte	0xff
	.zero		1


	//   ....[39]....
        /*03a8*/ 	.word	0x000022c0
        /*03ac*/ 	.word	0x000000ff
        /*03b0*/ 	.word	0x00000000
        /*03b4*/ 	.short	0x010a
        /*03b6*/ 	.byte	0x05
	.zero		1


	//   ....[40]....
        /*03b8*/ 	.word	0x00002350
        /*03bc*/ 	.word	0x000000ff
        /*03c0*/ 	.word	0x00000000
        /*03c4*/ 	.short	0x010a
        /*03c6*/ 	.byte	0x05
	.zero		1


	//   ....[41]....
        /*03c8*/ 	.word	0x000023f0
        /*03cc*/ 	.word	0x00000000
        /*03d0*/ 	.word	0x00000000
        /*03d4*/ 	.short	0x010a
        /*03d6*/ 	.byte	0xff
	.zero		1


	//   ....[42]....
        /*03d8*/ 	.word	0x00002510
        /*03dc*/ 	.word	0x00000000
        /*03e0*/ 	.word	0x000000c0
        /*03e4*/ 	.short	0x010a
        /*03e6*/ 	.byte	0xff
	.zero		1


	//   ....[43]....
        /*03e8*/ 	.word	0x00002570
        /*03ec*/ 	.word	0x00000004
        /*03f0*/ 	.word	0x00000000
        /*03f4*/ 	.short	0x0101
        /*03f6*/ 	.byte	0xff
	.zero		1


	//   ....[44]....
        /*03f8*/ 	.word	0x00002590
        /*03fc*/ 	.word	0x000000ff
        /*0400*/ 	.word	0x00000090
        /*0404*/ 	.short	0x010a
        /*0406*/ 	.byte	0x05
	.zero		1


	//   ....[45]....
        /*0408*/ 	.word	0x000026b0
        /*040c*/ 	.word	0x00000000
        /*0410*/ 	.word	0x00000080
        /*0414*/ 	.short	0x010a
        /*0416*/ 	.byte	0xff
	.zero		1


	//   ....[46]....
        /*0418*/ 	.word	0x000027c0
        /*041c*/ 	.word	0x00000000
        /*0420*/ 	.word	0x00000000
        /*0424*/ 	.short	0x0101
        /*0426*/ 	.byte	0xff
	.zero		1


	//   ....[47]....
        /*0428*/ 	.word	0x00002850
        /*042c*/ 	.word	0x000000ff
        /*0430*/ 	.word	0x00000090
        /*0434*/ 	.short	0x0106
        /*0436*/ 	.byte	0x05
	.zero		1


	//   ....[48]....
        /*0438*/ 	.word	0x00002870
        /*043c*/ 	.word	0x000000ff
        /*0440*/ 	.word	0x00000090
        /*0444*/ 	.short	0x010a
        /*0446*/ 	.byte	0x05
	.zero		1


	//   ....[49]....
        /*0448*/ 	.word	0x00002900
        /*044c*/ 	.word	0x000000ff
        /*0450*/ 	.word	0x00000090
        /*0454*/ 	.short	0x0106
        /*0456*/ 	.byte	0x04
	.zero		1


	//   ....[50]....
        /*0458*/ 	.word	0x00002940
        /*045c*/ 	.word	0x00000000
        /*0460*/ 	.word	0x00000090
        /*0464*/ 	.short	0x010a
        /*0466*/ 	.byte	0xff
	.zero		1


	//   ....[51]....
        /*0468*/ 	.word	0x00002e80
        /*046c*/ 	.word	0x00000000
        /*0470*/ 	.word	0x00000080
        /*0474*/ 	.short	0x010a
        /*0476*/ 	.byte	0xff
	.zero		1


	//   ....[52]....
        /*0478*/ 	.word	0x00002f90
        /*047c*/ 	.word	0x00000003
        /*0480*/ 	.word	0x00000000
        /*0484*/ 	.short	0x0101
        /*0486*/ 	.byte	0xff
	.zero		1


	//   ....[53]....
        /*0488*/ 	.word	0x00002fa0
        /*048c*/ 	.word	0x000000ff
        /*0490*/ 	.word	0x00000000
        /*0494*/ 	.short	0x010a
        /*0496*/ 	.byte	0x06
	.zero		1


	//   ....[54]....
        /*0498*/ 	.word	0x00002fc0
        /*049c*/ 	.word	0x000000ff
        /*04a0*/ 	.word	0x000000b0
        /*04a4*/ 	.short	0x010a
        /*04a6*/ 	.byte	0x07
	.zero		1


	//   ....[55]....
        /*04a8*/ 	.word	0x00003090
        /*04ac*/ 	.word	0x000000ff
        /*04b0*/ 	.word	0x00000000
        /*04b4*/ 	.short	0x010a
        /*04b6*/ 	.byte	0x06
	.zero		1


	//   ....[56]....
        /*04b8*/ 	.word	0x000031c0
        /*04bc*/ 	.word	0x000000ff
        /*04c0*/ 	.word	0x00000000
        /*04c4*/ 	.short	0x010a
        /*04c6*/ 	.byte	0x1a
	.zero		1


	//   ....[57]....
        /*04c8*/ 	.word	0x00003460
        /*04cc*/ 	.word	0x000000ff
        /*04d0*/ 	.word	0x00000000
        /*04d4*/ 	.short	0x010a
        /*04d6*/ 	.byte	0x06
	.zero		1


	//   ....[58]....
        /*04d8*/ 	.word	0x000034f0
        /*04dc*/ 	.word	0x000000ff
        /*04e0*/ 	.word	0x00000000
        /*04e4*/ 	.short	0x010a
        /*04e6*/ 	.byte	0x07
	.zero		1


	//   ....[59]....
        /*04e8*/ 	.word	0x00003950
        /*04ec*/ 	.word	0x00000000
        /*04f0*/ 	.word	0x00000080
        /*04f4*/ 	.short	0x010a
        /*04f6*/ 	.byte	0xff
	.zero		1


	//   ....[60]....
        /*04f8*/ 	.word	0x00003a10
        /*04fc*/ 	.word	0x00000000
        /*0500*/ 	.word	0x00000000
        /*0504*/ 	.short	0x0101
        /*0506*/ 	.byte	0xff
	.zero		1


	//   ....[61]....
        /*0508*/ 	.word	0x00003d30
        /*050c*/ 	.word	0x000000ff
        /*0510*/ 	.word	0x00000078
        /*0514*/ 	.short	0x010a
        /*0516*/ 	.byte	0x07
	.zero		1


	//   ....[62]....
        /*0518*/ 	.word	0x00003f30
        /*051c*/ 	.word	0x000000ff
        /*0520*/ 	.word	0x00000050
        /*0524*/ 	.short	0x010a
        /*0526*/ 	.byte	0x07
	.zero		1


	//   ....[63]....
        /*0528*/ 	.word	0x000040b0
        /*052c*/ 	.word	0x000000ff
        /*0530*/ 	.word	0x00000030
        /*0534*/ 	.short	0x010b
        /*0536*/ 	.byte	0x07
	.zero		1


	//   ....[64]....
        /*0538*/ 	.word	0x000040c0
        /*053c*/ 	.word	0x000000ff
        /*0540*/ 	.word	0x00000000
        /*0544*/ 	.short	0x0101
        /*0546*/ 	.byte	0x15
	.zero		1


	//   ....[65]....
        /*0548*/ 	.word	0x000040e0
        /*054c*/ 	.word	0x000000ff
        /*0550*/ 	.word	0x00000058
        /*0554*/ 	.short	0x010a
        /*0556*/ 	.byte	0x07
	.zero		1


	//   ....[66]....
        /*0558*/ 	.word	0x00004220
        /*055c*/ 	.word	0x000000ff
        /*0560*/ 	.word	0x00000038
        /*0564*/ 	.short	0x010b
        /*0566*/ 	.byte	0x07
	.zero		1


	//   ....[67]....
        /*0568*/ 	.word	0x00004230
        /*056c*/ 	.word	0x000000ff
        /*0570*/ 	.word	0x00000000
        /*0574*/ 	.short	0x0101
        /*0576*/ 	.byte	0x0f
	.zero		1


	//   ....[68]....
        /*0578*/ 	.word	0x00004250
        /*057c*/ 	.word	0x000000ff
        /*0580*/ 	.word	0x00000060
        /*0584*/ 	.short	0x010a
        /*0586*/ 	.byte	0x07
	.zero		1


	//   ....[69]....
        /*0588*/ 	.word	0x000043a0
        /*058c*/ 	.word	0x000000ff
        /*0590*/ 	.word	0x00000040
        /*0594*/ 	.short	0x010b
        /*0596*/ 	.byte	0x07
	.zero		1


	//   ....[70]....
        /*0598*/ 	.word	0x000043b0
        /*059c*/ 	.word	0x000000ff
        /*05a0*/ 	.word	0x00000000
        /*05a4*/ 	.short	0x0101
        /*05a6*/ 	.byte	0x0e
	.zero		1


	//   ....[71]....
        /*05a8*/ 	.word	0x000043d0
        /*05ac*/ 	.word	0x000000ff
        /*05b0*/ 	.word	0x00000068
        /*05b4*/ 	.short	0x010a
        /*05b6*/ 	.byte	0x07
	.zero		1


	//   ....[72]....
        /*05b8*/ 	.word	0x00004530
        /*05bc*/ 	.word	0x000000ff
        /*05c0*/ 	.word	0x00000048
        /*05c4*/ 	.short	0x010b
        /*05c6*/ 	.byte	0x07
	.zero		1


	//   ....[73]....
        /*05c8*/ 	.word	0x00004540
        /*05cc*/ 	.word	0x000000ff
        /*05d0*/ 	.word	0x00000000
        /*05d4*/ 	.short	0x0101
        /*05d6*/ 	.byte	0x0d
	.zero		1


	//   ....[74]....
        /*05d8*/ 	.word	0x00004560
        /*05dc*/ 	.word	0x000000ff
        /*05e0*/ 	.word	0x00000050
        /*05e4*/ 	.short	0x010a
        /*05e6*/ 	.byte	0x07
	.zero		1


	//   ....[75]....
        /*05e8*/ 	.word	0x000046b0
        /*05ec*/ 	.word	0x000000ff
        /*05f0*/ 	.word	0x00000030
        /*05f4*/ 	.short	0x010b
        /*05f6*/ 	.byte	0x07
	.zero		1


	//   ....[76]....
        /*05f8*/ 	.word	0x000046c0
        /*05fc*/ 	.word	0x000000ff
        /*0600*/ 	.word	0x00000000
        /*0604*/ 	.short	0x0101
        /*0606*/ 	.byte	0x15
	.zero		1


	//   ....[77]....
        /*0608*/ 	.word	0x000046e0
        /*060c*/ 	.word	0x000000ff
        /*0610*/ 	.word	0x00000058
        /*0614*/ 	.short	0x010a
        /*0616*/ 	.byte	0x07
	.zero		1


	//   ....[78]....
        /*0618*/ 	.word	0x00004840
        /*061c*/ 	.word	0x000000ff
        /*0620*/ 	.word	0x00000038
        /*0624*/ 	.short	0x010b
        /*0626*/ 	.byte	0x07
	.zero		1


	//   ....[79]....
        /*0628*/ 	.word	0x00004850
        /*062c*/ 	.word	0x000000ff
        /*0630*/ 	.word	0x00000000
        /*0634*/ 	.short	0x0101
        /*0636*/ 	.byte	0x0f
	.zero		1


	//   ....[80]....
        /*0638*/ 	.word	0x00004860
        /*063c*/ 	.word	0x000000ff
        /*0640*/ 	.word	0x00000060
        /*0644*/ 	.short	0x010a
        /*0646*/ 	.byte	0x07
	.zero		1


	//   ....[81]....
        /*0648*/ 	.word	0x00004a00
        /*064c*/ 	.word	0x000000ff
        /*0650*/ 	.word	0x00000040
        /*0654*/ 	.short	0x010b
        /*0656*/ 	.byte	0x07
	.zero		1


	//   ....[82]....
        /*0658*/ 	.word	0x00004a70
        /*065c*/ 	.word	0x000000ff
        /*0660*/ 	.word	0x00000000
        /*0664*/ 	.short	0x0101
        /*0666*/ 	.byte	0x0e
	.zero		1


	//   ....[83]....
        /*0668*/ 	.word	0x00004aa0
        /*066c*/ 	.word	0x000000ff
        /*0670*/ 	.word	0x00000068
        /*0674*/ 	.short	0x010a
        /*0676*/ 	.byte	0x07
	.zero		1


	//   ....[84]....
        /*0678*/ 	.word	0x00004ca0
        /*067c*/ 	.word	0x000000ff
        /*0680*/ 	.word	0x00000048
        /*0684*/ 	.short	0x010b
        /*0686*/ 	.byte	0x07
	.zero		1


	//   ....[85]....
        /*0688*/ 	.word	0x00004cc0
        /*068c*/ 	.word	0x000000ff
        /*0690*/ 	.word	0x00000000
        /*0694*/ 	.short	0x0101
        /*0696*/ 	.byte	0x0d
	.zero		1


	//   ....[86]....
        /*0698*/ 	.word	0x00004ce0
        /*069c*/ 	.word	0x000000ff
        /*06a0*/ 	.word	0x00000050
        /*06a4*/ 	.short	0x010a
        /*06a6*/ 	.byte	0x07
	.zero		1


	//   ....[87]....
        /*06a8*/ 	.word	0x00004d00
        /*06ac*/ 	.word	0x000000ff
        /*06b0*/ 	.word	0x00000058
        /*06b4*/ 	.short	0x010a
        /*06b6*/ 	.byte	0x07
	.zero		1


	//   ....[88]....
        /*06b8*/ 	.word	0x00004d20
        /*06bc*/ 	.word	0x000000ff
        /*06c0*/ 	.word	0x00000060
        /*06c4*/ 	.short	0x010a
        /*06c6*/ 	.byte	0x07
	.zero		1


	//   ....[89]....
        /*06c8*/ 	.word	0x00004d70
        /*06cc*/ 	.word	0x00000002
        /*06d0*/ 	.word	0x00000068
        /*06d4*/ 	.short	0x010a
        /*06d6*/ 	.byte	0xff
	.zero		1


	//   ....[90]....
        /*06d8*/ 	.word	0x000050c0
        /*06dc*/ 	.word	0x00000000
        /*06e0*/ 	.word	0x00000080
        /*06e4*/ 	.short	0x010a
        /*06e6*/ 	.byte	0xff
	.zero		1


	//   ....[91]....
        /*06e8*/ 	.word	0x000051d0
        /*06ec*/ 	.word	0x00000000
        /*06f0*/ 	.word	0x00000000
        /*06f4*/ 	.short	0x0101
        /*06f6*/ 	.byte	0xff
	.zero		1


	//   ....[92]....
        /*06f8*/ 	.word	0x00005c80
        /*06fc*/ 	.word	0x000000ff
        /*0700*/ 	.word	0x00000030
        /*0704*/ 	.short	0x010a
        /*0706*/ 	.byte	0x30
	.zero		1


	//   ....[93]....
        /*0708*/ 	.word	0x00005d60
        /*070c*/ 	.word	0x0000003b
        /*0710*/ 	.word	0x000000a0
        /*0714*/ 	.short	0x010a
        /*0716*/ 	.byte	0xff
	.zero		1


	//   ....[94]....
        /*0718*/ 	.word	0x00005f10
        /*071c*/ 	.word	0x000000ff
        /*0720*/ 	.word	0x00000030
        /*0724*/ 	.short	0x010a
        /*0726*/ 	.byte	0x30
	.zero		1


	//   ....[95]....
        /*0728*/ 	.word	0x00006040
        /*072c*/ 	.word	0x0000003b
        /*0730*/ 	.word	0x000000a0
        /*0734*/ 	.short	0x010a
        /*0736*/ 	.byte	0xff
	.zero		1


	//   ....[96]....
        /*0738*/ 	.word	0x00006c50
        /*073c*/ 	.word	0x00000000
        /*0740*/ 	.word	0x00000000
        /*0744*/ 	.short	0x0101
        /*0746*/ 	.byte	0xff
	.zero		1


	//   ....[97]....
        /*0748*/ 	.word	0x00006c60
        /*074c*/ 	.word	0x00000003
        /*0750*/ 	.word	0x00000030
        /*0754*/ 	.short	0x010a
        /*0756*/ 	.byte	0xff
	.zero		1


	//   ....[98]....
        /*0758*/ 	.word	0x00006d40
        /*075c*/ 	.word	0x00000003
        /*0760*/ 	.word	0x00000030
        /*0764*/ 	.short	0x010a
        /*0766*/ 	.byte	0xff
	.zero		1


	//   ....[99]....
        /*0768*/ 	.word	0x00007a70
        /*076c*/ 	.word	0x00000085
        /*0770*/ 	.word	0x00000000
        /*0774*/ 	.short	0x0101
        /*0776*/ 	.byte	0xff
	.zero		1


	//   ....[100]....
        /*0778*/ 	.word	0x00007a90
        /*077c*/ 	.word	0x00000086
        /*0780*/ 	.word	0x00000030
        /*0784*/ 	.short	0x010a
        /*0786*/ 	.byte	0xff
	.zero		1


	//   ....[101]....
        /*0788*/ 	.word	0x00007b60
        /*078c*/ 	.word	0x00000086
        /*0790*/ 	.word	0x00000030
        /*0794*/ 	.short	0x010a
        /*0796*/ 	.byte	0xff
	.zero		1


	//   ....[102]....
        /*0798*/ 	.word	0x00008890
        /*079c*/ 	.word	0x00000085
        /*07a0*/ 	.word	0x00000000
        /*07a4*/ 	.short	0x0101
        /*07a6*/ 	.byte	0xff
	.zero		1


	//   ....[103]....
        /*07a8*/ 	.word	0x000088b0
        /*07ac*/ 	.word	0x00000086
        /*07b0*/ 	.word	0x00000030
        /*07b4*/ 	.short	0x010a
        /*07b6*/ 	.byte	0xff
	.zero		1


	//   ....[104]....
        /*07b8*/ 	.word	0x00008990
        /*07bc*/ 	.word	0x00000086
        /*07c0*/ 	.word	0x00000030
        /*07c4*/ 	.short	0x010a
        /*07c6*/ 	.byte	0xff
	.zero		1


	//   ....[105]....
        /*07c8*/ 	.word	0x000096e0
        /*07cc*/ 	.word	0x00000086
        /*07d0*/ 	.word	0x00000000
        /*07d4*/ 	.short	0x0101
        /*07d6*/ 	.byte	0xff
	.zero		1


	//   ....[106]....
        /*07d8*/ 	.word	0x00009700
        /*07dc*/ 	.word	0x00000087
        /*07e0*/ 	.word	0x00000030
        /*07e4*/ 	.short	0x010a
        /*07e6*/ 	.byte	0xff
	.zero		1


	//   ....[107]....
        /*07e8*/ 	.word	0x000097d0
        /*07ec*/ 	.word	0x00000087
        /*07f0*/ 	.word	0x00000030
        /*07f4*/ 	.short	0x010a
        /*07f6*/ 	.byte	0xff
	.zero		1


	//   ....[108]....
        /*07f8*/ 	.word	0x0000a570
        /*07fc*/ 	.word	0x0000003c
        /*0800*/ 	.word	0x00000000
        /*0804*/ 	.short	0x0101
        /*0806*/ 	.byte	0xff
	.zero		1


	//   ....[109]....
        /*0808*/ 	.word	0x0000a590
        /*080c*/ 	.word	0x00000033
        /*0810*/ 	.word	0x00000030
        /*0814*/ 	.short	0x010a
        /*0816*/ 	.byte	0xff
	.zero		1


	//   ....[110]....
        /*0818*/ 	.word	0x0000a660
        /*081c*/ 	.word	0x00000033
        /*0820*/ 	.word	0x00000030
        /*0824*/ 	.short	0x010a
        /*0826*/ 	.byte	0xff
	.zero		1


	//   ....[111]....
        /*0828*/ 	.word	0x0000b3d0
        /*082c*/ 	.word	0x00000033
        /*0830*/ 	.word	0x00000000
        /*0834*/ 	.short	0x0101
        /*0836*/ 	.byte	0xff
	.zero		1


	//   ....[112]....
        /*0838*/ 	.word	0x0000b3f0
        /*083c*/ 	.word	0x00000000
        /*0840*/ 	.word	0x00000030
        /*0844*/ 	.short	0x010a
        /*0846*/ 	.byte	0xff
	.zero		1


	//   ....[113]....
        /*0848*/ 	.word	0x0000b4c0
        /*084c*/ 	.word	0x00000000
        /*0850*/ 	.word	0x00000030
        /*0854*/ 	.short	0x010a
        /*0856*/ 	.byte	0xff
	.zero		1


	//   ....[114]....
        /*0858*/ 	.word	0x0000c230
        /*085c*/ 	.word	0x00000033
        /*0860*/ 	.word	0x00000000
        /*0864*/ 	.short	0x0101
        /*0866*/ 	.byte	0xff
	.zero		1


	//   ....[115]....
        /*0868*/ 	.word	0x0000c250
        /*086c*/ 	.word	0x00000000
        /*0870*/ 	.word	0x00000030
        /*0874*/ 	.short	0x010a
        /*0876*/ 	.byte	0xff
	.zero		1


	//   ....[116]....
        /*0878*/ 	.word	0x0000c320
        /*087c*/ 	.word	0x00000000
        /*0880*/ 	.word	0x00000030
        /*0884*/ 	.short	0x010a
        /*0886*/ 	.byte	0xff
	.zero		1


	//   ....[117]....
        /*0888*/ 	.word	0x0000c6f0
        /*088c*/ 	.word	0x000000ff
        /*0890*/ 	.word	0x00000000
        /*0894*/ 	.short	0x0101
        /*0896*/ 	.byte	0x05
	.zero		1


	//   ....[118]....
        /*0898*/ 	.word	0x0000d0a0
        /*089c*/ 	.word	0x00000000
        /*08a0*/ 	.word	0x00000000
        /*08a4*/ 	.short	0x0101
        /*08a6*/ 	.byte	0xff
	.zero		1


	//   ....[119]....
        /*08a8*/ 	.word	0x0000d310
        /*08ac*/ 	.word	0x000000ff
        /*08b0*/ 	.word	0x00000000
        /*08b4*/ 	.short	0x0101
        /*08b6*/ 	.byte	0x04
	.zero		1


	//   ....[120]....
        /*08b8*/ 	.word	0x0000d330
        /*08bc*/ 	.word	0x00000003
        /*08c0*/ 	.word	0x000000d0
        /*08c4*/ 	.short	0x010a
        /*08c6*/ 	.byte	0xff
	.zero		1


	//   ....[121]....
        /*08c8*/ 	.word	0x0000d390
        /*08cc*/ 	.word	0x00000002
        /*08d0*/ 	.word	0x00000018
        /*08d4*/ 	.short	0x010a
        /*08d6*/ 	.byte	0xff
	.zero		1


	//   ....[122]....
        /*08d8*/ 	.word	0x0000d3f0
        /*08dc*/ 	.word	0x00000002
        /*08e0*/ 	.word	0x00000018
        /*08e4*/ 	.short	0x010a
        /*08e6*/ 	.byte	0xff
	.zero		1


	//   ....[123]....
        /*08e8*/ 	.word	0x0000d440
        /*08ec*/ 	.word	0x00000002
        /*08f0*/ 	.word	0x00000080
        /*08f4*/ 	.short	0x010a
        /*08f6*/ 	.byte	0xff
	.zero		1


	//   ....[124]....
        /*08f8*/ 	.word	0x0000d4a0
        /*08fc*/ 	.word	0x00000000
        /*0900*/ 	.word	0x00000000
        /*0904*/ 	.short	0x010a
        /*0906*/ 	.byte	0xff
	.zero		1


	//   ....[125]....
        /*0908*/ 	.word	0x0000d500
        /*090c*/ 	.word	0x00000000
        /*0910*/ 	.word	0x00000000
        /*0914*/ 	.short	0x010a
        /*0916*/ 	.byte	0xff
	.zero		1


	//   ....[126]....
        /*0918*/ 	.word	0x0000d550
        /*091c*/ 	.word	0x00000000
        /*0920*/ 	.word	0x000000c0
        /*0924*/ 	.short	0x010a
        /*0926*/ 	.byte	0xff
	.zero		1


	//   ....[127]....
        /*0928*/ 	.word	0x0000d5b0
        /*092c*/ 	.word	0x00000000
        /*0930*/ 	.word	0x00000090
        /*0934*/ 	.short	0x010a
        /*0936*/ 	.byte	0xff
	.zero		1


	//   ....[128]....
        /*0938*/ 	.word	0x0000d600
        /*093c*/ 	.word	0x00000000
        /*0940*/ 	.word	0x00000080
        /*0944*/ 	.short	0x010a
        /*0946*/ 	.byte	0xff
	.zero		1


	//   ....[129]....
        /*0948*/ 	.word	0x0000d660
        /*094c*/ 	.word	0x00000000
        /*0950*/ 	.word	0x00000090
        /*0954*/ 	.short	0x010a
        /*0956*/ 	.byte	0xff
	.zero		1


	//   ....[130]....
        /*0958*/ 	.word	0x0000d6b0
        /*095c*/ 	.word	0x00000000
        /*0960*/ 	.word	0x00000080
        /*0964*/ 	.short	0x010a
        /*0966*/ 	.byte	0xff
	.zero		1


	//   ....[131]....
        /*0968*/ 	.word	0x0000d710
        /*096c*/ 	.word	0x00000003
        /*0970*/ 	.word	0x000000b0
        /*0974*/ 	.short	0x010a
        /*0976*/ 	.byte	0xff
	.zero		1


	//   ....[132]....
        /*0978*/ 	.word	0x0000d770
        /*097c*/ 	.word	0x00000000
        /*0980*/ 	.word	0x00000000
        /*0984*/ 	.short	0x010a
        /*0986*/ 	.byte	0xff
	.zero		1


	//   ....[133]....
        /*0988*/ 	.word	0x0000d7d0
        /*098c*/ 	.word	0x00000000
        /*0990*/ 	.word	0x00000000
        /*0994*/ 	.short	0x010a
        /*0996*/ 	.byte	0xff
	.zero		1


	//   ....[134]....
        /*0998*/ 	.word	0x0000d830
        /*099c*/ 	.word	0x00000000
        /*09a0*/ 	.word	0x00000000
        /*09a4*/ 	.short	0x010a
        /*09a6*/ 	.byte	0xff
	.zero		1


	//   ....[135]....
        /*09a8*/ 	.word	0x0000d880
        /*09ac*/ 	.word	0x00000000
        /*09b0*/ 	.word	0x00000080
        /*09b4*/ 	.short	0x010a
        /*09b6*/ 	.byte	0xff
	.zero		1


	//   ....[136]....
        /*09b8*/ 	.word	0x0000d8e0
        /*09bc*/ 	.word	0x00000000
        /*09c0*/ 	.word	0x00000078
        /*09c4*/ 	.short	0x010a
        /*09c6*/ 	.byte	0xff
	.zero		1


	//   ....[137]....
        /*09c8*/ 	.word	0x0000d940
        /*09cc*/ 	.word	0x00000003
        /*09d0*/ 	.word	0x00000050
        /*09d4*/ 	.short	0x010a
        /*09d6*/ 	.byte	0xff
	.zero		1


	//   ....[138]....
        /*09d8*/ 	.word	0x0000d9a0
        /*09dc*/ 	.word	0x00000003
        /*09e0*/ 	.word	0x00000058
        /*09e4*/ 	.short	0x010a
        /*09e6*/ 	.byte	0xff
	.zero		1


	//   ....[139]....
        /*09e8*/ 	.word	0x0000da00
        /*09ec*/ 	.word	0x00000003
        /*09f0*/ 	.word	0x00000060
        /*09f4*/ 	.short	0x010a
        /*09f6*/ 	.byte	0xff
	.zero		1


	//   ....[140]....
        /*09f8*/ 	.word	0x0000da60
        /*09fc*/ 	.word	0x00000003
        /*0a00*/ 	.word	0x00000068
        /*0a04*/ 	.short	0x010a
        /*0a06*/ 	.byte	0xff
	.zero		1


	//   ....[141]....
        /*0a08*/ 	.word	0x0000dac0
        /*0a0c*/ 	.word	0x00000003
        /*0a10*/ 	.word	0x00000050
        /*0a14*/ 	.short	0x010a
        /*0a16*/ 	.byte	0xff
	.zero		1


	//   ....[142]....
        /*0a18*/ 	.word	0x0000db20
        /*0a1c*/ 	.word	0x00000003
        /*0a20*/ 	.word	0x00000058
        /*0a24*/ 	.short	0x010a
        /*0a26*/ 	.byte	0xff
	.zero		1


	//   ....[143]....
        /*0a28*/ 	.word	0x0000db80
        /*0a2c*/ 	.word	0x00000003
        /*0a30*/ 	.word	0x00000060
        /*0a34*/ 	.short	0x010a
        /*0a36*/ 	.byte	0xff
	.zero		1


	//   ....[144]....
        /*0a38*/ 	.word	0x0000dbe0
        /*0a3c*/ 	.word	0x00000003
        /*0a40*/ 	.word	0x00000068
        /*0a44*/ 	.short	0x010a
        /*0a46*/ 	.byte	0xff
	.zero		1


	//   ....[145]....
        /*0a48*/ 	.word	0x0000dc40
        /*0a4c*/ 	.word	0x00000003
        /*0a50*/ 	.word	0x00000050
        /*0a54*/ 	.short	0x010a
        /*0a56*/ 	.byte	0xff
	.zero		1


	//   ....[146]....
        /*0a58*/ 	.word	0x0000dca0
        /*0a5c*/ 	.word	0x00000003
        /*0a60*/ 	.word	0x00000058
        /*0a64*/ 	.short	0x010a
        /*0a66*/ 	.byte	0xff
	.zero		1


	//   ....[147]....
        /*0a68*/ 	.word	0x0000dd00
        /*0a6c*/ 	.word	0x00000003
        /*0a70*/ 	.word	0x00000060
        /*0a74*/ 	.short	0x010a
        /*0a76*/ 	.byte	0xff
	.zero		1


	//   ....[148]....
        /*0a78*/ 	.word	0x0000dd50
        /*0a7c*/ 	.word	0x00000000
        /*0a80*/ 	.word	0x00000080
        /*0a84*/ 	.short	0x010a
        /*0a86*/ 	.byte	0xff
	.zero		1


	//   ....[149]....
        /*0a88*/ 	.word	0x0000ddb0
        /*0a8c*/ 	.word	0x00000002
        /*0a90*/ 	.word	0x00000030
        /*0a94*/ 	.short	0x010a
        /*0a96*/ 	.byte	0xff
	.zero		1


	//   ....[150]....
        /*0a98*/ 	.word	0x0000de00
        /*0a9c*/ 	.word	0x0000003b
        /*0aa0*/ 	.word	0x000000a0
        /*0aa4*/ 	.short	0x010a
        /*0aa6*/ 	.byte	0xff
	.zero		1


	//   ....[151]....
        /*0aa8*/ 	.word	0x0000de50
        /*0aac*/ 	.word	0x00000003
        /*0ab0*/ 	.word	0x00000030
        /*0ab4*/ 	.short	0x010a
        /*0ab6*/ 	.byte	0xff
	.zero		1


	//   ....[152]....
        /*0ab8*/ 	.word	0x0000dea0
        /*0abc*/ 	.word	0x00000086
        /*0ac0*/ 	.word	0x00000030
        /*0ac4*/ 	.short	0x010a
        /*0ac6*/ 	.byte	0xff
	.zero		1


	//   ....[153]....
        /*0ac8*/ 	.word	0x0000def0
        /*0acc*/ 	.word	0x00000086
        /*0ad0*/ 	.word	0x00000030
        /*0ad4*/ 	.short	0x010a
        /*0ad6*/ 	.byte	0xff
	.zero		1


	//   ....[154]....
        /*0ad8*/ 	.word	0x0000df40
        /*0adc*/ 	.word	0x00000087
        /*0ae0*/ 	.word	0x00000030
        /*0ae4*/ 	.short	0x010a
        /*0ae6*/ 	.byte	0xff
	.zero		1


	//   ....[155]....
        /*0ae8*/ 	.word	0x0000df90
        /*0aec*/ 	.word	0x00000033
        /*0af0*/ 	.word	0x00000030
        /*0af4*/ 	.short	0x010a
        /*0af6*/ 	.byte	0xff
	.zero		1


	//   ....[156]....
        /*0af8*/ 	.word	0x0000dfe0
        /*0afc*/ 	.word	0x00000000
        /*0b00*/ 	.word	0x00000030
        /*0b04*/ 	.short	0x010a
        /*0b06*/ 	.byte	0xff
	.zero		1


	//   ....[157]....
        /*0b08*/ 	.word	0x0000e030
        /*0b0c*/ 	.word	0x00000000
        /*0b10*/ 	.word	0x00000030
        /*0b14*/ 	.short	0x010a
        /*0b16*/ 	.byte	0xff
	.zero		1


	//----- nvinfo : EIATTR_NUM_MBARRIERS
	.align		4
.L_47:
        /*0b18*/ 	.byte	0x03, 0x38
        /*0b1a*/ 	.short	0x001c


	//----- nvinfo : EIATTR_EXIT_INSTR_OFFSETS
	.align		4
        /*0b1c*/ 	.byte	0x04, 0x1c
        /*0b1e*/ 	.short	(.L_49 - .L_48)


	//   ....[0]....
.L_48:
        /*0b20*/ 	.word	0x00002420


	//   ....[1]....
        /*0b24*/ 	.word	0x00002910


	//   ....[2]....
        /*0b28*/ 	.word	0x00002970


	//   ....[3]....
        /*0b2c*/ 	.word	0x00003750


	//   ....[4]....
        /*0b30*/ 	.word	0x00004da0


	//   ....[5]....
        /*0b34*/ 	.word	0x00004de0


	//   ....[6]....
        /*0b38*/ 	.word	0x0000d200


	//   ....[7]....
        /*0b3c*/ 	.word	0x0000d280


	//   ....[8]....
        /*0b40*/ 	.word	0x0000d2b0


	//   ....[9]....
        /*0b44*/ 	.word	0x0000d320


	//----- nvinfo : EIATTR_MAX_THREADS
	.align		4
.L_49:
        /*0b48*/ 	.byte	0x04, 0x05
        /*0b4a*/ 	.short	(.L_51 - .L_50)
.L_50:
        /*0b4c*/ 	.word	0x00000100
        /*0b50*/ 	.word	0x00000001
        /*0b54*/ 	.word	0x00000001


	//----- nvinfo : EIATTR_CRS_STACK_SIZE
	.align		4
.L_51:
        /*0b58*/ 	.byte	0x04, 0x1e
        /*0b5a*/ 	.short	(.L_53 - .L_52)
.L_52:
        /*0b5c*/ 	.word	0x00000000


	//----- nvinfo : EIATTR_CBANK_PARAM_SIZE
	.align		4
.L_53:
        /*0b60*/ 	.byte	0x03, 0x19
        /*0b62*/ 	.short	0x0800


	//----- nvinfo : EIATTR_PARAM_CBANK
	.align		4
        /*0b64*/ 	.byte	0x04, 0x0a
        /*0b66*/ 	.short	(.L_55 - .L_54)
	.align		4
.L_54:
        /*0b68*/ 	.word	index@(.nv.constant0._ZN7cutlass13device_kernelINS_4gemm6kernel13GemmUniversalIN4cute5tupleIJiiiiEEENS1_10collective13CollectiveMmaINS1_35MainloopSm100TmaUmmaWarpSpecializedILi3ELi2ELi2ENS5_IJNS4_1CILi1EEESB_SB_EEEEENS5_IJNSA_ILi128EEENSA_ILi256EEENSA_ILi32EEEEEENS_10tfloat32_tENS5_IJlSB_lEEESI_SJ_NS4_8TiledMMAINS4_8MMA_AtomIJNS4_17SM100_MMA_TF32_SSISI_SI_fLi128ELi256ELNS4_4UMMA5MajorE0ELSO_0ELNSN_7ScaleInE0ELSP_0EEEEEENS4_6LayoutISC_NS5_IJNSA_ILi0EEEST_ST_EEEEENS5_IJNS4_10UnderscoreESW_SW_EEEEENS4_13SM90_TMA_LOADENS4_14ComposedLayoutINS4_7SwizzleILi3ELi4ELi3EEENS4_18smem_ptr_flag_bitsILi32EEENSS_INS5_IJNSA_ILi8EEESG_EEENS5_IJSG_SB_EEEEEEEvNS4_8identityESZ_S19_vS1A_EENS_8epilogue10collective18CollectiveEpilogueINS1C_23Sm100TmaWarpSpecializedILi4ELi2ELi32ELb1ELb0EEEJSH_NS5_IJNSS_ISE_SB_EENSS_ISG_SB_EEEEESI_SJ_SI_SJ_NS1C_6fusion15FusionCallbacksIS1G_NS1K_17LinearCombinationISI_fSI_fLNS_15FloatRoundStyleE2EEESH_S1J_JEEENS4_5SM1004TMEM4LOAD26SM100_TMEM_LOAD_32dp32b32xESZ_S19_NS4_39AutoVectorizingCopyWithAssumedAlignmentILi128EEENS4_14SM90_TMA_STOREES19_S1V_S1V_EEEvvEEEEvNT_6ParamsE)
        /*0b6c*/ 	.short	0x0380
        /*0b6e*/ 	.short	0x0800


	//----- nvinfo : EIATTR_SW_WAR
	.align		4
.L_55:
        /*0b70*/ 	.byte	0x04, 0x36
        /*0b72*/ 	.short	(.L_57 - .L_56)
.L_56:
        /*0b74*/ 	.word	0x00000008
.L_57:


//--------------------- .nv.callgraph             --------------------------
	.section	.nv.callgraph,"",@"SHT_CUDA_CALLGRAPH"
	.align	4
	.sectionentsize	8
	.align		4
        /*0000*/ 	.word	0x00000000
	.align		4
        /*0004*/ 	.word	0xffffffff
	.align		4
        /*0008*/ 	.word	index@(_ZN7cutlass13device_kernelINS_4gemm6kernel13GemmUniversalIN4cute5tupleIJiiiiEEENS1_10collective13CollectiveMmaINS1_35MainloopSm100TmaUmmaWarpSpecializedILi3ELi2ELi2ENS5_IJNS4_1CILi1EEESB_SB_EEEEENS5_IJNSA_ILi128EEENSA_ILi256EEENSA_ILi32EEEEEENS_10tfloat32_tENS5_IJlSB_lEEESI_SJ_NS4_8TiledMMAINS4_8MMA_AtomIJNS4_17SM100_MMA_TF32_SSISI_SI_fLi128ELi256ELNS4_4UMMA5MajorE0ELSO_0ELNSN_7ScaleInE0ELSP_0EEEEEENS4_6LayoutISC_NS5_IJNSA_ILi0EEEST_ST_EEEEENS5_IJNS4_10UnderscoreESW_SW_EEEEENS4_13SM90_TMA_LOADENS4_14ComposedLayoutINS4_7SwizzleILi3ELi4ELi3EEENS4_18smem_ptr_flag_bitsILi32EEENSS_INS5_IJNSA_ILi8EEESG_EEENS5_IJSG_SB_EEEEEEEvNS4_8identityESZ_S19_vS1A_EENS_8epilogue10collective18CollectiveEpilogueINS1C_23Sm100TmaWarpSpecializedILi4ELi2ELi32ELb1ELb0EEEJSH_NS5_IJNSS_ISE_SB_EENSS_ISG_SB_EEEEESI_SJ_SI_SJ_NS1C_6fusion15FusionCallbacksIS1G_NS1K_17LinearCombinationISI_fSI_fLNS_15FloatRoundStyleE2EEESH_S1J_JEEENS4_5SM1004TMEM4LOAD26SM100_TMEM_LOAD_32dp32b32xESZ_S19_NS4_39AutoVectorizingCopyWithAssumedAlignmentILi128EEENS4_14SM90_TMA_STOREES19_S1V_S1V_EEEvvEEEEvNT_6ParamsE)
	.align		4
        /*000c*/ 	.word	index@(__assertfail)
	.align		4
        /*0010*/ 	.word	0x00000000
	.align		4
        /*0014*/ 	.word	0xfffffffe
	.align		4
        /*0018*/ 	.word	0x00000000
	.align		4
        /*001c*/ 	.word	0xfffffffd
	.align		4
        /*0020*/ 	.word	0x00000000
	.align		4
        /*0024*/ 	.word	0xfffffffc


//--------------------- .nv.constant4             --------------------------
	.section	.nv.constant4,"a",@progbits
	.align	8
	.align		8
.nv.constant4:
        /*0000*/ 	.dword	__assertfail
	.align		8
        /*0008*/ 	.dword	__unnamed_1
	.align		8
        /*0010*/ 	.dword	__unnamed_2
	.align		8
        /*0018*/ 	.dword	_ZN40_INTERNAL_66bccac1_4_k_cu_66a77c38_356754cuda3std3__45__cpo5beginE
	.align		8
        /*0020*/ 	.dword	_ZN40_INTERNAL_66bccac1_4_k_cu_66a77c38_356754cuda3std3__45__cpo3endE
	.align		8
        /*0028*/ 	.dword	_ZN40_INTERNAL_66bccac1_4_k_cu_66a77c38_356754cuda3std3__45__cpo6cbeginE
	.align		8
        /*0030*/ 	.dword	_ZN40_INTERNAL_66bccac1_4_k_cu_66a77c38_356754cuda3std3__45__cpo4cendE
	.align		8
        /*0038*/ 	.dword	_ZN40_INTERNAL_66bccac1_4_k_cu_66a77c38_356754cuda3std3__442_GLOBAL__N__66bccac1_4_k_cu_66a77c38_356756ignoreE
	.align		8
        /*0040*/ 	.dword	_ZN40_INTERNAL_66bccac1_4_k_cu_66a77c38_356754cuda3std3__419piecewise_constructE
	.align		8
        /*0048*/ 	.dword	_ZN40_INTERNAL_66bccac1_4_k_cu_66a77c38_356754cuda3std3__48in_placeE
	.align		8
        /*0050*/ 	.dword	_ZN40_INTERNAL_66bccac1_4_k_cu_66a77c38_356754cuda3std6ranges3__45__cpo4swapE
	.align		8
        /*0058*/ 	.dword	_ZN40_INTERNAL_66bccac1_4_k_cu_66a77c38_356754cuda3std6ranges3__45__cpo9iter_moveE
	.align		8
        /*0060*/ 	.dword	_ZN40_INTERNAL_66bccac1_4_k_cu_66a77c38_356754cute7productE
	.align		8
        /*0068*/ 	.dword	_ZN40_INTERNAL_66bccac1_4_k_cu_66a77c38_356754cute1_E
	.align		8
        /*0070*/ 	.dword	$str$25
	.align		8
        /*0078*/ 	.dword	$str$26
	.align		8
        /*0080*/ 	.dword	$str$27
	.align		8
        /*0088*/ 	.dword	$str$28


//--------------------- .text._ZN7cutlass13device_kernelINS_4gemm6kernel13GemmUniversalIN4cute5tupleIJiiiiEEENS1_10collective13CollectiveMmaINS1_35MainloopSm100TmaUmmaWarpSpecializedILi3ELi2ELi2ENS5_IJNS4_1CILi1EEESB_SB_EEEEENS5_IJNSA_ILi128EEENSA_ILi256EEENSA_ILi32EEEEEENS_10tfloat32_tENS5_IJlSB_lEEESI_SJ_NS4_8TiledMMAINS4_8MMA_AtomIJNS4_17SM100_MMA_TF32_SSISI_SI_fLi128ELi256ELNS4_4UMMA5MajorE0ELSO_0ELNSN_7ScaleInE0ELSP_0EEEEEENS4_6LayoutISC_NS5_IJNSA_ILi0EEEST_ST_EEEEENS5_IJNS4_10UnderscoreESW_SW_EEEEENS4_13SM90_TMA_LOADENS4_14ComposedLayoutINS4_7SwizzleILi3ELi4ELi3EEENS4_18smem_ptr_flag_bitsILi32EEENSS_INS5_IJNSA_ILi8EEESG_EEENS5_IJSG_SB_EEEEEEEvNS4_8identityESZ_S19_vS1A_EENS_8epilogue10collective18CollectiveEpilogueINS1C_23Sm100TmaWarpSpecializedILi4ELi2ELi32ELb1ELb0EEEJSH_NS5_IJNSS_ISE_SB_EENSS_ISG_SB_EEEEESI_SJ_SI_SJ_NS1C_6fusion15FusionCallbacksIS1G_NS1K_17LinearCombinationISI_fSI_fLNS_15FloatRoundStyleE2EEESH_S1J_JEEENS4_5SM1004TMEM4LOAD26SM100_TMEM_LOAD_32dp32b32xESZ_S19_NS4_39AutoVectorizingCopyWithAssumedAlignmentILi128EEENS4_14SM90_TMA_STOREES19_S1V_S1V_EEEvvEEEEvNT_6ParamsE --------------------------
	.section	.text._ZN7cutlass13device_kernelINS_4gemm6kernel13GemmUniversalIN4cute5tupleIJiiiiEEENS1_10collective13CollectiveMmaINS1_35MainloopSm100TmaUmmaWarpSpecializedILi3ELi2ELi2ENS5_IJNS4_1CILi1EEESB_SB_EEEEENS5_IJNSA_ILi128EEENSA_ILi256EEENSA_ILi32EEEEEENS_10tfloat32_tENS5_IJlSB_lEEESI_SJ_NS4_8TiledMMAINS4_8MMA_AtomIJNS4_17SM100_MMA_TF32_SSISI_SI_fLi128ELi256ELNS4_4UMMA5MajorE0ELSO_0ELNSN_7ScaleInE0ELSP_0EEEEEENS4_6LayoutISC_NS5_IJNSA_ILi0EEEST_ST_EEEEENS5_IJNS4_10UnderscoreESW_SW_EEEEENS4_13SM90_TMA_LOADENS4_14ComposedLayoutINS4_7SwizzleILi3ELi4ELi3EEENS4_18smem_ptr_flag_bitsILi32EEENSS_INS5_IJNSA_ILi8EEESG_EEENS5_IJSG_SB_EEEEEEEvNS4_8identityESZ_S19_vS1A_EENS_8epilogue10collective18CollectiveEpilogueINS1C_23Sm100TmaWarpSpecializedILi4ELi2ELi32ELb1ELb0EEEJSH_NS5_IJNSS_ISE_SB_EENSS_ISG_SB_EEEEESI_SJ_SI_SJ_NS1C_6fusion15FusionCallbacksIS1G_NS1K_17LinearCombinationISI_fSI_fLNS_15FloatRoundStyleE2EEESH_S1J_JEEENS4_5SM1004TMEM4LOAD26SM100_TMEM_LOAD_32dp32b32xESZ_S19_NS4_39AutoVectorizingCopyWithAssumedAlignmentILi128EEENS4_14SM90_TMA_STOREES19_S1V_S1V_EEEvvEEEEvNT_6ParamsE,"ax",@progbits
	.align	128
.text._ZN7cutlass13device_kernelINS_4gemm6kernel13GemmUniversalIN4cute5tupleIJiiiiEEENS1_10collective13CollectiveMmaINS1_35MainloopSm100TmaUmmaWarpSpecializedILi3ELi2ELi2ENS5_IJNS4_1CILi1EEESB_SB_EEEEENS5_IJNSA_ILi128EEENSA_ILi256EEENSA_ILi32EEEEEENS_10tfloat32_tENS5_IJlSB_lEEESI_SJ_NS4_8TiledMMAINS4_8MMA_AtomIJNS4_17SM100_MMA_TF32_SSISI_SI_fLi128ELi256ELNS4_4UMMA5MajorE0ELSO_0ELNSN_7ScaleInE0ELSP_0EEEEEENS4_6LayoutISC_NS5_IJNSA_ILi0EEEST_ST_EEEEENS5_IJNS4_10UnderscoreESW_SW_EEEEENS4_13SM90_TMA_LOADENS4_14ComposedLayoutINS4_7SwizzleILi3ELi4ELi3EEENS4_18smem_ptr_flag_bitsILi32EEENSS_INS5_IJNSA_ILi8EEESG_EEENS5_IJSG_SB_EEEEEEEvNS4_8identityESZ_S19_vS1A_EENS_8epilogue10collective18CollectiveEpilogueINS1C_23Sm100TmaWarpSpecializedILi4ELi2ELi32ELb1ELb0EEEJSH_NS5_IJNSS_ISE_SB_EENSS_ISG_SB_EEEEESI_SJ_SI_SJ_NS1C_6fusion15FusionCallbacksIS1G_NS1K_17LinearCombinationISI_fSI_fLNS_15FloatRoundStyleE2EEESH_S1J_JEEENS4_5SM1004TMEM4LOAD26SM100_TMEM_LOAD_32dp32b32xESZ_S19_NS4_39AutoVectorizingCopyWithAssumedAlignmentILi128EEENS4_14SM90_TMA_STOREES19_S1V_S1V_EEEvvEEEEvNT_6ParamsE:
        .type           _ZN7cutlass13device_kernelINS_4gemm6kernel13GemmUniversalIN4cute5tupleIJiiiiEEENS1_10collective13CollectiveMmaINS1_35MainloopSm100TmaUmmaWarpSpecializedILi3ELi2ELi2ENS5_IJNS4_1CILi1EEESB_SB_EEEEENS5_IJNSA_ILi128EEENSA_ILi256EEENSA_ILi32EEEEEENS_10tfloat32_tENS5_IJlSB_lEEESI_SJ_NS4_8TiledMMAINS4_8MMA_AtomIJNS4_17SM100_MMA_TF32_SSISI_SI_fLi128ELi256ELNS4_4UMMA5MajorE0ELSO_0ELNSN_7ScaleInE0ELSP_0EEEEEENS4_6LayoutISC_NS5_IJNSA_ILi0EEEST_ST_EEEEENS5_IJNS4_10UnderscoreESW_SW_EEEEENS4_13SM90_TMA_LOADENS4_14ComposedLayoutINS4_7SwizzleILi3ELi4ELi3EEENS4_18smem_ptr_flag_bitsILi32EEENSS_INS5_IJNSA_ILi8EEESG_EEENS5_IJSG_SB_EEEEEEEvNS4_8identityESZ_S19_vS1A_EENS_8epilogue10collective18CollectiveEpilogueINS1C_23Sm100TmaWarpSpecializedILi4ELi2ELi32ELb1ELb0EEEJSH_NS5_IJNSS_ISE_SB_EENSS_ISG_SB_EEEEESI_SJ_SI_SJ_NS1C_6fusion15FusionCallbacksIS1G_NS1K_17LinearCombinationISI_fSI_fLNS_15FloatRoundStyleE2EEESH_S1J_JEEENS4_5SM1004TMEM4LOAD26SM100_TMEM_LOAD_32dp32b32xESZ_S19_NS4_39AutoVectorizingCopyWithAssumedAlignmentILi128EEENS4_14SM90_TMA_STOREES19_S1V_S1V_EEEvvEEEEvNT_6ParamsE,@function
        .size           _ZN7cutlass13device_kernelINS_4gemm6kernel13GemmUniversalIN4cute5tupleIJiiiiEEENS1_10collective13CollectiveMmaINS1_35MainloopSm100TmaUmmaWarpSpecializedILi3ELi2ELi2ENS5_IJNS4_1CILi1EEESB_SB_EEEEENS5_IJNSA_ILi128EEENSA_ILi256EEENSA_ILi32EEEEEENS_10tfloat32_tENS5_IJlSB_lEEESI_SJ_NS4_8TiledMMAINS4_8MMA_AtomIJNS4_17SM100_MMA_TF32_SSISI_SI_fLi128ELi256ELNS4_4UMMA5MajorE0ELSO_0ELNSN_7ScaleInE0ELSP_0EEEEEENS4_6LayoutISC_NS5_IJNSA_ILi0EEEST_ST_EEEEENS5_IJNS4_10UnderscoreESW_SW_EEEEENS4_13SM90_TMA_LOADENS4_14ComposedLayoutINS4_7SwizzleILi3ELi4ELi3EEENS4_18smem_ptr_flag_bitsILi32EEENSS_INS5_IJNSA_ILi8EEESG_EEENS5_IJSG_SB_EEEEEEEvNS4_8identityESZ_S19_vS1A_EENS_8epilogue10collective18CollectiveEpilogueINS1C_23Sm100TmaWarpSpecializedILi4ELi2ELi32ELb1ELb0EEEJSH_NS5_IJNSS_ISE_SB_EENSS_ISG_SB_EEEEESI_SJ_SI_SJ_NS1C_6fusion15FusionCallbacksIS1G_NS1K_17LinearCombinationISI_fSI_fLNS_15FloatRoundStyleE2EEESH_S1J_JEEENS4_5SM1004TMEM4LOAD26SM100_TMEM_LOAD_32dp32b32xESZ_S19_NS4_39AutoVectorizingCopyWithAssumedAlignmentILi128EEENS4_14SM90_TMA_STOREES19_S1V_S1V_EEEvvEEEEvNT_6ParamsE,(.L_x_211 - _ZN7cutlass13device_kernelINS_4gemm6kernel13GemmUniversalIN4cute5tupleIJiiiiEEENS1_10collective13CollectiveMmaINS1_35MainloopSm100TmaUmmaWarpSpecializedILi3ELi2ELi2ENS5_IJNS4_1CILi1EEESB_SB_EEEEENS5_IJNSA_ILi128EEENSA_ILi256EEENSA_ILi32EEEEEENS_10tfloat32_tENS5_IJlSB_lEEESI_SJ_NS4_8TiledMMAINS4_8MMA_AtomIJNS4_17SM100_MMA_TF32_SSISI_SI_fLi128ELi256ELNS4_4UMMA5MajorE0ELSO_0ELNSN_7ScaleInE0ELSP_0EEEEEENS4_6LayoutISC_NS5_IJNSA_ILi0EEEST_ST_EEEEENS5_IJNS4_10UnderscoreESW_SW_EEEEENS4_13SM90_TMA_LOADENS4_14ComposedLayoutINS4_7SwizzleILi3ELi4ELi3EEENS4_18smem_ptr_flag_bitsILi32EEENSS_INS5_IJNSA_ILi8EEESG_EEENS5_IJSG_SB_EEEEEEEvNS4_8identityESZ_S19_vS1A_EENS_8epilogue10collective18CollectiveEpilogueINS1C_23Sm100TmaWarpSpecializedILi4ELi2ELi32ELb1ELb0EEEJSH_NS5_IJNSS_ISE_SB_EENSS_ISG_SB_EEEEESI_SJ_SI_SJ_NS1C_6fusion15FusionCallbacksIS1G_NS1K_17LinearCombinationISI_fSI_fLNS_15FloatRoundStyleE2EEESH_S1J_JEEENS4_5SM1004TMEM4LOAD26SM100_TMEM_LOAD_32dp32b32xESZ_S19_NS4_39AutoVectorizingCopyWithAssumedAlignmentILi128EEENS4_14SM90_TMA_STOREES19_S1V_S1V_EEEvvEEEEvNT_6ParamsE)
        .other          _ZN7cutlass13device_kernelINS_4gemm6kernel13GemmUniversalIN4cute5tupleIJiiiiEEENS1_10collective13CollectiveMmaINS1_35MainloopSm100TmaUmmaWarpSpecializedILi3ELi2ELi2ENS5_IJNS4_1CILi1EEESB_SB_EEEEENS5_IJNSA_ILi128EEENSA_ILi256EEENSA_ILi32EEEEEENS_10tfloat32_tENS5_IJlSB_lEEESI_SJ_NS4_8TiledMMAINS4_8MMA_AtomIJNS4_17SM100_MMA_TF32_SSISI_SI_fLi128ELi256ELNS4_4UMMA5MajorE0ELSO_0ELNSN_7ScaleInE0ELSP_0EEEEEENS4_6LayoutISC_NS5_IJNSA_ILi0EEEST_ST_EEEEENS5_IJNS4_10UnderscoreESW_SW_EEEEENS4_13SM90_TMA_LOADENS4_14ComposedLayoutINS4_7SwizzleILi3ELi4ELi3EEENS4_18smem_ptr_flag_bitsILi32EEENSS_INS5_IJNSA_ILi8EEESG_EEENS5_IJSG_SB_EEEEEEEvNS4_8identityESZ_S19_vS1A_EENS_8epilogue10collective18CollectiveEpilogueINS1C_23Sm100TmaWarpSpecializedILi4ELi2ELi32ELb1ELb0EEEJSH_NS5_IJNSS_ISE_SB_EENSS_ISG_SB_EEEEESI_SJ_SI_SJ_NS1C_6fusion15FusionCallbacksIS1G_NS1K_17LinearCombinationISI_fSI_fLNS_15FloatRoundStyleE2EEESH_S1J_JEEENS4_5SM1004TMEM4LOAD26SM100_TMEM_LOAD_32dp32b32xESZ_S19_NS4_39AutoVectorizingCopyWithAssumedAlignmentILi128EEENS4_14SM90_TMA_STOREES19_S1V_S1V_EEEvvEEEEvNT_6ParamsE,@"STO_CUDA_ENTRY STV_DEFAULT"
_ZN7cutlass13device_kernelINS_4gemm6kernel13GemmUniversalIN4cute5tupleIJiiiiEEENS1_10collective13CollectiveMmaINS1_35MainloopSm100TmaUmmaWarpSpecializedILi3ELi2ELi2ENS5_IJNS4_1CILi1EEESB_SB_EEEEENS5_IJNSA_ILi128EEENSA_ILi256EEENSA_ILi32EEEEEENS_10tfloat32_tENS5_IJlSB_lEEESI_SJ_NS4_8TiledMMAINS4_8MMA_AtomIJNS4_17SM100_MMA_TF32_SSISI_SI_fLi128ELi256ELNS4_4UMMA5MajorE0ELSO_0ELNSN_7ScaleInE0ELSP_0EEEEEENS4_6LayoutISC_NS5_IJNSA_ILi0EEEST_ST_EEEEENS5_IJNS4_10UnderscoreESW_SW_EEEEENS4_13SM90_TMA_LOADENS4_14ComposedLayoutINS4_7SwizzleILi3ELi4ELi3EEENS4_18smem_ptr_flag_bitsILi32EEENSS_INS5_IJNSA_ILi8EEESG_EEENS5_IJSG_SB_EEEEEEEvNS4_8identityESZ_S19_vS1A_EENS_8epilogue10collective18CollectiveEpilogueINS1C_23Sm100TmaWarpSpecializedILi4ELi2ELi32ELb1ELb0EEEJSH_NS5_IJNSS_ISE_SB_EENSS_ISG_SB_EEEEESI_SJ_SI_SJ_NS1C_6fusion15FusionCallbacksIS1G_NS1K_17LinearCombinationISI_fSI_fLNS_15FloatRoundStyleE2EEESH_S1J_JEEENS4_5SM1004TMEM4LOAD26SM100_TMEM_LOAD_32dp32b32xESZ_S19_NS4_39AutoVectorizingCopyWithAssumedAlignmentILi128EEENS4_14SM90_TMA_STOREES19_S1V_S1V_EEEvvEEEEvNT_6ParamsE:
[----:B------:R-:W1:Y:S01]  /*0000*/  LDC R1, c[0x0][0x37c] ;  /* 0x0000df00ff017b82 */ /* 0x000e620000000800 */
[----:B------:R-:W2:Y:S01]  /*0010*/  S2R R117, SR_TID.X ;  /* 0x0000000000757919 */ /* 0x000ea20000002100 */
[----:B------:R-:W3:Y:S01]  /*0020*/  LDCU.64 UR4, c[0x0][0x890] ;  /* 0x00011200ff0477ac */ /* 0x000ee20008000a00 */
[----:B------:R-:W-:Y:S02]  /*0030*/  PRMT R103, RZ, 0x7610, R103 ;  /* 0x00007610ff677816 */ /* 0x000fe40000000067 */
[----:B------:R-:W-:Y:S01]  /*0040*/  ELECT P5, URZ, PT ;  /* 0x0000000000ff782f */ /* 0x000fe200038a0000 */
[----:B------:R-:W4:Y:S01]  /*0050*/  LDCU.64 UR46, c[0x0][0x358] ;  /* 0x00006b00ff2e77ac */ /* 0x000f220008000a00 */
[----:B---3--:R-:W-:-:S04]  /*0060*/  UISETP.NE.U32.AND UP0, UPT, UR4, URZ, UPT ;  /* 0x000000ff0400728c */ /* 0x008fc8000bf05070 */
[----:B------:R-:W-:Y:S01]  /*0070*/  UISETP.NE.AND.EX UP0, UPT, UR5, URZ, UPT, UP0 ;  /* 0x000000ff0500728c */ /* 0x000fe2000bf05300 */
[----:B--2---:R-:W-:-:S05]  /*0080*/  SHF.R.U32.HI R110, RZ, 0x5, R117 ;  /* 0x00000005ff6e7819 */ /* 0x004fca0000011675 */
[----:B------:R-:W2:Y:S02]  /*0090*/  SHFL.IDX PT, R0, R110, RZ, 0x1f ;  /* 0x00001fff6e007589 */ /* 0x000ea400000e0000 */
[----:B--2---:R-:W-:Y:S01]  /*00a0*/  R2UR UR8, R0 ;  /* 0x00000000000872ca */ /* 0x004fe200000e0000 */
[----:B-1--4-:R-:W-:-:S14]  /*00b0*/  BRA.U UP0, `(.L_x_0) ;  /* 0x00000001002c7547 */ /* 0x012fdc000b800000 */
[----:B------:R-:W1:Y:S02]  /*00c0*/  LDCU.64 UR6, c[0x0][0x888] ;  /* 0x00011100ff0677ac */ /* 0x000e640008000a00 */
[----:B-1----:R-:W-:-:S04]  /*00d0*/  UISETP.NE.U32.AND UP0, UPT, UR6, URZ, UPT ;  /* 0x000000ff0600728c */ /* 0x002fc8000bf05070 */
[----:B------:R-:W-:-:S09]  /*00e0*/  UISETP.NE.AND.EX UP0, UPT, UR7, URZ, UPT, UP0 ;  /* 0x000000ff0700728c */ /* 0x000fd2000bf05300 */
[----:B------:R-:W-:Y:S05]  /*00f0*/  BRA.U !UP0, `(.L_x_1) ;  /* 0x0000000108107547 */ /* 0x000fea000b800000 */
[----:B------:R-:W1:Y:S02]  /*0100*/  LDC.64 R2, c[0x0][0x888] ;  /* 0x00022200ff027b82 */ /* 0x000e640000000a00 */
[----:B-1----:R1:W5:Y:S01]  /*0110*/  LDG.E R49, desc[UR46][R2.64] ;  /* 0x0000002e02317981 */ /* 0x002362000c1e1900 */
[----:B------:R-:W-:Y:S01]  /*0120*/  HFMA2 R103, -RZ, RZ, 0, 5.9604644775390625e-08 ;  /* 0x00000001ff677431 */ /* 0x000fe200000001ff */
[----:B------:R-:W-:Y:S05]  /*0130*/  BRA `(.L_x_0) ;  /* 0x00000000000c7947 */ /* 0x000fea0003800000 */
.L_x_1:
[----:B------:R-:W1:Y:S01]  /*0140*/  LDCU UR6, c[0x0][0x880] ;  /* 0x00011000ff0677ac */ /* 0x000e620008000800 */
[----:B------:R-:W-:Y:S01]  /*0150*/  HFMA2 R103, -RZ, RZ, 0, 5.9604644775390625e-08 ;  /* 0x00000001ff677431 */ /* 0x000fe200000001ff */
[----:B-1----:R-:W-:-:S07]  /*0160*/  MOV R49, UR6 ;  /* 0x0000000600317c02 */ /* 0x002fce0008000f00 */
.L_x_0:
[----:B------:R-:W2:Y:S02]  /*0170*/  LDCU.64 UR6, c[0x0][0x8b0] ;  /* 0x00011600ff0677ac */ /* 0x000ea40008000a00 */
[----:B--2---:R-:W-:-:S04]  /*0180*/  UISETP.NE.U32.AND UP0, UPT, UR6, URZ, UPT ;  /* 0x000000ff0600728c */ /* 0x004fc8000bf05070 */
[----:B------:R-:W-:-:S09]  /*0190*/  UISETP.NE.AND.EX UP0, UPT, UR7, URZ, UPT, UP0 ;  /* 0x000000ff0700728c */ /* 0x000fd2000bf05300 */
[----:B------:R-:W-:Y:S05]  /*01a0*/  BRA.U UP0, `(.L_x_2) ;  /* 0x0000000100247547 */ /* 0x000fea000b800000 */
[----:B------:R-:W2:Y:S02]  /*01b0*/  LDCU.64 UR6, c[0x0][0x8a8] ;  /* 0x00011500ff0677ac */ /* 0x000ea40008000a00 */
[----:B--2---:R-:W-:-:S04]  /*01c0*/  UISETP.NE.U32.AND UP0, UPT, UR6, URZ, UPT ;  /* 0x000000ff0600728c */ /* 0x004fc8000bf05070 */
[----:B------:R-:W-:-:S09]  /*01d0*/  UISETP.NE.AND.EX UP0, UPT, UR7, URZ, UPT, UP0 ;  /* 0x000000ff0700728c */ /* 0x000fd2000bf05300 */
[----:B------:R-:W-:Y:S05]  /*01e0*/  BRA.U !UP0, `(.L_x_3) ;  /* 0x00000001080c7547 */ /* 0x000fea000b800000 */
[----:B------:R-:W2:Y:S02]  /*01f0*/  LDC.64 R46, c[0x0][0x8a8] ;  /* 0x00022a00ff2e7b82 */ /* 0x000ea40000000a00 */
[----:B--2---:R2:W5:Y:S01]  /*0200*/  LDG.E R46, desc[UR46][R46.64] ;  /* 0x0000002e2e2e7981 */ /* 0x004562000c1e1900 */
[----:B------:R-:W-:Y:S05]  /*0210*/  BRA `(.L_x_2) ;  /* 0x0000000000087947 */ /* 0x000fea0003800000 */
.L_x_3:
[----:B------:R-:W2:Y:S02]  /*0220*/  LDCU UR6, c[0x0][0x8a0] ;  /* 0x00011400ff0677ac */ /* 0x000ea40008000800 */
[----:B--2---:R-:W-:Y:S02]  /*0230*/  MOV R46, UR6 ;  /* 0x00000006002e7c02 */ /* 0x004fe40008000f00 */
.L_x_2:
[----:B------:R-:W-:Y:S01]  /*0240*/  IMAD.U32 R0, RZ, RZ, UR8 ;  /* 0x00000008ff007e24 */ /* 0x000fe2000f8e00ff */
[----:B------:R-:W-:Y:S04]  /*0250*/  BSSY.RECONVERGENT B0, `(.L_x_4) ;  /* 0x000000c000007945 */ /* 0x000fe80003800200 */
[C---:B------:R-:W-:Y:S02]  /*0260*/  ISETP.NE.OR P1, PT, R0.reuse, 0x1, !P5 ;  /* 0x000000010000780c */ /* 0x040fe40006f25670 */
[----:B------:R-:W-:-:S11]  /*0270*/  ISETP.NE.OR P0, PT, R0, 0x3, !P5 ;  /* 0x000000030000780c */ /* 0x000fd60006f05670 */
[----:B------:R-:W-:Y:S05]  /*0280*/  @P1 BRA `(.L_x_5) ;  /* 0x0000000000201947 */ /* 0x000fea0003800000 */
[----:B------:R-:W3:Y:S02]  /*0290*/  LDCU.64 UR6, c[0x0][0x348] ;  /* 0x00006900ff0677ac */ /* 0x000ee40008000a00 */
[----:B---3--:R-:W-:Y:S02]  /*02a0*/  UIADD3 UR10, UP1, UPT, UR6, 0x80, URZ ;  /* 0x00000080060a7890 */ /* 0x008fe4000ff3e0ff */
[----:B------:R-:W-:Y:S02]  /*02b0*/  UIADD3 UR6, UP0, UPT, UR6, 0x180, URZ ;  /* 0x0000018006067890 */ /* 0x000fe4000ff1e0ff */
[----:B------:R-:W-:Y:S02]  /*02c0*/  UIADD3.X UR11, UPT, UPT, URZ, UR7, URZ, UP1, !UPT ;  /* 0x00000007ff0b7290 */ /* 0x000fe40008ffe4ff */
[----:B------:R-:W-:-:S07]  /*02d0*/  UIADD3.X UR7, UPT, UPT, URZ, UR7, URZ, UP0, !UPT ;  /* 0x00000007ff077290 */ /* 0x000fce00087fe4ff */
[----:B------:R3:W-:Y:S02]  /*02e0*/  UTMACCTL.PF [UR10] ;  /* 0x000000000a0079b9 */ /* 0x0007e40008040000 */
[----:B------:R3:W-:Y:S02]  /*02f0*/  UTMACCTL.PF [UR6] ;  /* 0x00000000060079b9 */ /* 0x0007e40008040000 */
[----:B---3--:R-:W-:Y:S01]  /*0300*/  NOP ;  /* 0x0000000000007918 */ /* 0x008fe20000000000 */
.L_x_5:
[----:B------:R-:W-:Y:S05]  /*0310*/  BSYNC.RECONVERGENT B0 ;  /* 0x0000000000007941 */ /* 0x000fea0003800200 */
.L_x_4:
[----:B------:R-:W-:Y:S04]  /*0320*/  BSSY.RECONVERGENT B0, `(.L_x_6) ;  /* 0x000000a000007945 */ /* 0x000fe80003800200 */
        /* <DEDUP_REMOVED lines=9> */
.L_x_7:
[----:B------:R-:W-:Y:S05]  /*03c0*/  BSYNC.RECONVERGENT B0 ;  /* 0x0000000000007941 */ /* 0x000fea0003800200 */
.L_x_6:
[----:B------:R-:W3:Y:S01]  /*03d0*/  LDCU.64 UR6, c[0x0][0x888] ;  /* 0x00011100ff0677ac */ /* 0x000ee20008000a00 */
[----:B------:R-:W-:Y:S02]  /*03e0*/  UISETP.EQ.U32.AND UP1, UPT, UR4, URZ, UPT ;  /* 0x000000ff0400728c */ /* 0x000fe4000bf22070 */
[----:B------:R-:W-:Y:S02]  /*03f0*/  UPLOP3.LUT UP2, UPT, UPT, UPT, UPT, 0x80, 0x8 ;  /* 0x000000000008789c */ /* 0x000fe40003f4f070 */
[----:B---3--:R-:W-:-:S04]  /*0400*/  UISETP.NE.U32.AND UP0, UPT, UR6, URZ, UPT ;  /* 0x000000ff0600728c */ /* 0x008fc8000bf05070 */
[----:B------:R-:W-:-:S04]  /*0410*/  UISETP.NE.AND.EX UP0, UPT, UR7, URZ, UPT, UP0 ;  /* 0x000000ff0700728c */ /* 0x000fc8000bf05300 */
[----:B------:R-:W-:-:S04]  /*0420*/  UISETP.EQ.OR.EX UP3, UPT, UR5, URZ, !UP0, UP1 ;  /* 0x000000ff0500728c */ /* 0x000fc8000c762710 */
[----:B------:R-:W-:-:S05]  /*0430*/  UP2UR UR50, UPR, URZ, 0x8 ;  /* 0x00000008ff327883 */ /* 0x000fca0008000000 */
[----:B------:R-:W-:Y:S07]  /*0440*/  BRA.U !UP3, `(.L_x_8) ;  /* 0x000000010b207547 */ /* 0x000fee000b800000 */
[----:B------:R-:W-:Y:S01]  /*0450*/  UISETP.NE.U32.AND UP2, UPT, UR4, URZ, UPT ;  /* 0x000000ff0400728c */ /* 0x000fe2000bf45070 */
[----:B-----5:R-:W-:Y:S01]  /*0460*/  FSETP.NEU.AND P0, PT, R49, RZ, PT ;  /* 0x000000ff3100720b */ /* 0x020fe20003f0d000 */
[----:B------:R-:W-:Y:S02]  /*0470*/  USEL UR4, URZ, 0xffffffff, UP0 ;  /* 0xffffffffff047887 */ /* 0x000fe40008000000 */
[----:B------:R-:W-:-:S10]  /*0480*/  UISETP.NE.AND.EX UP2, UPT, UR5, URZ, UPT, UP2 ;  /* 0x000000ff0500728c */ /* 0x000fd4000bf45320 */
[----:B------:R-:W-:Y:S01]  /*0490*/  VOTEU.ANY UP1, P0 ;  /* 0x0000000000ff7886 */ /* 0x000fe20000020100 */
[----:B------:R-:W-:-:S04]  /*04a0*/  @!UP2 USEL UR4, URZ, 0xffffffff, UP1 ;  /* 0xffffffffff04a887 */ /* 0x000fc80008800000 */
[----:B------:R-:W-:-:S04]  /*04b0*/  ULOP3.LUT UR4, UR4, 0x1, URZ, 0xc0, !UPT ;  /* 0x0000000104047892 */ /* 0x000fc8000f8ec0ff */
[----:B------:R-:W-:-:S11]  /*04c0*/  UISETP.NE.U32.AND UP2, UPT, UR4, 0x1, UPT ;  /* 0x000000010400788c */ /* 0x000fd6000bf45070 */
.L_x_8:
[----:B-1----:R-:W1:Y:S01]  /*04d0*/  SHFL.IDX PT, R2, R110, RZ, 0x1f ;  /* 0x00001fff6e027589 */ /* 0x002e6200000e0000 */
[----:B------:R-:W-:-:S04]  /*04e0*/  UISETP.NE.AND UP1, UPT, UR8, 0x2, UPT ;  /* 0x000000020800788c */ /* 0x000fc8000bf25270 */
[----:B------:R-:W-:Y:S01]  /*04f0*/  USEL UR6, URZ, 0x1, UP1 ;  /* 0x00000001ff067887 */ /* 0x000fe20008800000 */
[----:B-1----:R-:W-:-:S13]  /*0500*/  ISETP.NE.AND P0, PT, R2, RZ, PT ;  /* 0x000000ff0200720c */ /* 0x002fda0003f05270 */
[----:B------:R-:W-:Y:S05]  /*0510*/  @P0 BRA `(.L_x_9) ;  /* 0x0000000000400947 */ /* 0x000fea0003800000 */
[----:B------:R-:W1:Y:S01]  /*0520*/  S2UR UR5, SR_CgaCtaId ;  /* 0x00000000000579c3 */ /* 0x000e620000008800 */
[----:B------:R-:W-:Y:S01]  /*0530*/  UMOV UR7, 0x400 ;  /* 0x0000040000077882 */ /* 0x000fe20000000000 */
[----:B------:R-:W-:Y:S01]  /*0540*/  UMOV UR4, 0x1 ;  /* 0x0000000100047882 */ /* 0x000fe20000000000 */
[----:B------:R-:W-:Y:S01]  /*0550*/  ELECT P0, URZ, PT ;  /* 0x0000000000ff782f */ /* 0x000fe20003800000 */
[----:B------:R-:W-:-:S04]  /*0560*/  UIADD3 UR10, UPT, UPT, -UR4, 0x100000, URZ ;  /* 0x00100000040a7890 */ /* 0x000fc8000fffe1ff */
[----:B------:R-:W-:Y:S02]  /*0570*/  USHF.L.U32 UR11, UR10, 0xb, URZ ;  /* 0x0000000b0a0b7899 */ /* 0x000fe400080006ff */
[----:B------:R-:W-:Y:S02]  /*0580*/  USHF.L.U32 UR10, UR10, 0x1, URZ ;  /* 0x000000010a0a7899 */ /* 0x000fe400080006ff */
[----:B-1----:R-:W-:Y:S01]  /*0590*/  ULEA UR5, UR5, UR7, 0x18 ;  /* 0x0000000705057291 */ /* 0x002fe2000f8ec0ff */
[----:B------:R-:W1:Y:S11]  /*05a0*/  FENCE.VIEW.ASYNC.S ;  /* 0x00000000000073c6 */ /* 0x000e760000000000 */
[----:B-1----:R1:W3:Y:S01]  /*05b0*/  SYNCS.EXCH.64 URZ, [UR5], UR10 ;  /* 0x0000000a05ff75b2 */ /* 0x0022e20008000100 */
[----:B------:R1:W4:Y:S01]  /*05c0*/  SYNCS.EXCH.64 URZ, [UR5+0x18], UR10 ;  /* 0x0000180a05ff75b2 */ /* 0x0003220008000100 */
[----:B------:R1:W1:Y:S01]  /*05d0*/  SYNCS.EXCH.64 URZ, [UR5+0x8], UR10 ;  /* 0x0000080a05ff75b2 */ /* 0x0002620008000100 */
[----:B------:R1:W1:Y:S01]  /*05e0*/  SYNCS.EXCH.64 URZ, [UR5+0x20], UR10 ;  /* 0x0000200a05ff75b2 */ /* 0x0002620008000100 */
[----:B------:R1:W1:Y:S01]  /*05f0*/  SYNCS.EXCH.64 URZ, [UR5+0x10], UR10 ;  /* 0x0000100a05ff75b2 */ /* 0x0002620008000100 */
[----:B------:R1:W1:Y:S01]  /*0600*/  SYNCS.EXCH.64 URZ, [UR5+0x28], UR10 ;  /* 0x0000280a05ff75b2 */ /* 0x0002620008000100 */
[----:B------:R-:W-:Y:S01]  /*0610*/  NOP ;  /* 0x0000000000007918 */ /* 0x000fe20000000000 */
.L_x_9:
[----:B------:R-:W2:Y:S01]  /*0620*/  SHFL.IDX PT, R2, R110, RZ, 0x1f ;  /* 0x00001fff6e027589 */ /* 0x000ea200000e0000 */
[----:B------:R-:W-:Y:S01]  /*0630*/  NOP ;  /* 0x0000000000007918 */ /* 0x000fe20000000000 */
[----:B--2---:R-:W-:-:S13]  /*0640*/  ISETP.NE.AND P0, PT, R2, 0x1, PT ;  /* 0x000000010200780c */ /* 0x004fda0003f05270 */
[----:B------:R-:W-:Y:S05]  /*0650*/  @P0 BRA `(.L_x_10) ;  /* 0x0000000000580947 */ /* 0x000fea0003800000 */
[----:B------:R-:W2:Y:S01]  /*0660*/  S2UR UR7, SR_CgaCtaId ;  /* 0x00000000000779c3 */ /* 0x000ea20000008800 */
[----:B------:R-:W-:Y:S01]  /*0670*/  UMOV UR9, 0x400 ;  /* 0x0000040000097882 */ /* 0x000fe20000000000 */
[----:B-1----:R-:W-:Y:S01]  /*0680*/  UMOV UR5, 0x20 ;  /* 0x0000002000057882 */ /* 0x002fe20000000000 */
[----:B------:R-:W-:Y:S01]  /*0690*/  UMOV UR4, 0x80 ;  /* 0x0000008000047882 */ /* 0x000fe20000000000 */
[----:B------:R-:W-:-:S04]  /*06a0*/  UIADD3 UR10, UPT, UPT, -UR5, 0x100000, URZ ;  /* 0x00100000050a7890 */ /* 0x000fc8000fffe1ff */
[----:B------:R-:W-:Y:S02]  /*06b0*/  USHF.L.U32 UR11, UR10, 0xb, URZ ;  /* 0x0000000b0a0b7899 */ /* 0x000fe400080006ff */
[----:B------:R-:W-:Y:S02]  /*06c0*/  USHF.L.U32 UR10, UR10, 0x1, URZ ;  /* 0x000000010a0a7899 */ /* 0x000fe400080006ff */
[----:B------:R-:W-:-:S04]  /*06d0*/  UIADD3 UR4, UPT, UPT, -UR4, 0x100000, URZ ;  /* 0x0010000004047890 */ /* 0x000fc8000fffe1ff */
[----:B------:R-:W-:Y:S02]  /*06e0*/  USHF.L.U32 UR5, UR4, 0xb, URZ ;  /* 0x0000000b04057899 */ /* 0x000fe400080006ff */
[----:B------:R-:W-:Y:S01]  /*06f0*/  USHF.L.U32 UR4, UR4, 0x1, URZ ;  /* 0x0000000104047899 */ /* 0x000fe200080006ff */
[----:B------:R-:W-:Y:S01]  /*0700*/  ELECT P0, URZ, PT ;  /* 0x0000000000ff782f */ /* 0x000fe20003800000 */
[----:B--2---:R-:W-:Y:S01]  /*0710*/  ULEA UR7, UR7, UR9, 0x18 ;  /* 0x0000000907077291 */ /* 0x004fe2000f8ec0ff */
[----:B------:R-:W1:Y:S11]  /*0720*/  FENCE.VIEW.ASYNC.S ;  /* 0x00000000000073c6 */ /* 0x000e760000000000 */
[----:B-1----:R2:W1:Y:S01]  /*0730*/  SYNCS.EXCH.64 URZ, [UR7+0x30], UR10 ;  /* 0x0000300a07ff75b2 */ /* 0x0024620008000100 */
[----:B------:R2:W1:Y:S01]  /*0740*/  SYNCS.EXCH.64 URZ, [UR7+0x50], UR4 ;  /* 0x0000500407ff75b2 */ /* 0x0004620008000100 */
[----:B------:R2:W1:Y:S01]  /*0750*/  SYNCS.EXCH.64 URZ, [UR7+0x38], UR10 ;  /* 0x0000380a07ff75b2 */ /* 0x0004620008000100 */
[----:B------:R2:W1:Y:S01]  /*0760*/  SYNCS.EXCH.64 URZ, [UR7+0x58], UR4 ;  /* 0x0000580407ff75b2 */ /* 0x0004620008000100 */
[----:B------:R2:W1:Y:S01]  /*0770*/  SYNCS.EXCH.64 URZ, [UR7+0x40], UR10 ;  /* 0x0000400a07ff75b2 */ /* 0x0004620008000100 */
[----:B------:R2:W1:Y:S01]  /*0780*/  SYNCS.EXCH.64 URZ, [UR7+0x60], UR4 ;  /* 0x0000600407ff75b2 */ /* 0x0004620008000100 */
[----:B------:R2:W1:Y:S01]  /*0790*/  SYNCS.EXCH.64 URZ, [UR7+0x48], UR10 ;  /* 0x0000480a07ff75b2 */ /* 0x0004620008000100 */
[----:B------:R2:W1:Y:S02]  /*07a0*/  SYNCS.EXCH.64 URZ, [UR7+0x68], UR4 ;  /* 0x0000680407ff75b2 */ /* 0x0004640008000100 */
[----:B--2---:R-:W-:Y:S01]  /*07b0*/  NOP ;  /* 0x0000000000007918 */ /* 0x004fe20000000000 */
.L_x_10:
[----:B------:R-:W2:Y:S01]  /*07c0*/  SHFL.IDX PT, R2, R110, RZ, 0x1f ;  /* 0x00001fff6e027589 */ /* 0x000ea200000e0000 */
[----:B------:R-:W-:Y:S01]  /*07d0*/  NOP ;  /* 0x0000000000007918 */ /* 0x000fe20000000000 */
[----:B--2---:R-:W-:-:S13]  /*07e0*/  ISETP.NE.AND P0, PT, R2, 0x3, PT ;  /* 0x000000030200780c */ /* 0x004fda0003f05270 */
[----:B------:R-:W-:Y:S05]  /*07f0*/  @P0 BRA `(.L_x_11) ;  /* 0x0000000000300947 */ /* 0x000fea0003800000 */
[----:B-1----:R-:W1:Y:S01]  /*0800*/  S2UR UR5, SR_CgaCtaId ;  /* 0x00000000000579c3 */ /* 0x002e620000008800 */
        /* <DEDUP_REMOVED lines=8> */
[----:B-1----:R2:W1:Y:S01]  /*0890*/  SYNCS.EXCH.64 URZ, [UR5+0x70], UR10 ;  /* 0x0000700a05ff75b2 */ /* 0x0024620008000100 */
[----:B------:R2:W1:Y:S02]  /*08a0*/  SYNCS.EXCH.64 URZ, [UR5+0x78], UR10 ;  /* 0x0000780a05ff75b2 */ /* 0x0004640008000100 */
[----:B--2---:R-:W-:Y:S01]  /*08b0*/  NOP ;  /* 0x0000000000007918 */ /* 0x004fe20000000000 */
.L_x_11:
[----:B------:R-:W2:Y:S01]  /*08c0*/  SHFL.IDX PT, R2, R110, RZ, 0x1f ;  /* 0x00001fff6e027589 */ /* 0x000ea200000e0000 */
[----:B------:R-:W-:Y:S01]  /*08d0*/  NOP ;  /* 0x0000000000007918 */ /* 0x000fe20000000000 */
[----:B--2---:R-:W-:-:S13]  /*08e0*/  ISETP.NE.AND P0, PT, R2, 0x4, PT ;  /* 0x000000040200780c */ /* 0x004fda0003f05270 */
[----:B------:R-:W-:Y:S05]  /*08f0*/  @P0 BRA `(.L_x_12) ;  /* 0x00000000004c0947 */ /* 0x000fea0003800000 */
[----:B-1----:R-:W1:Y:S01]  /*0900*/  S2UR UR5, SR_CgaCtaId ;  /* 0x00000000000579c3 */ /* 0x002e620000008800 */
[----:B------:R-:W-:Y:S01]  /*0910*/  UMOV UR9, 0x100 ;  /* 0x0000010000097882 */ /* 0x000fe20000000000 */
[----:B------:R-:W-:Y:S01]  /*0920*/  UMOV UR7, 0x400 ;  /* 0x0000040000077882 */ /* 0x000fe20000000000 */
[----:B------:R-:W-:Y:S01]  /*0930*/  USEL UR9, UR9, 0xe0, UP2 ;  /* 0x000000e009097887 */ /* 0x000fe20009000000 */
[----:B------:R-:W-:Y:S01]  /*0940*/  UMOV UR4, 0x1 ;  /* 0x0000000100047882 */ /* 0x000fe20000000000 */
[----:B------:R-:W-:Y:S01]  /*0950*/  ELECT P0, URZ, PT ;  /* 0x0000000000ff782f */ /* 0x000fe20003800000 */
[----:B------:R-:W-:-:S04]  /*0960*/  UIADD3 UR10, UPT, UPT, -UR4, 0x100000, URZ ;  /* 0x00100000040a7890 */ /* 0x000fc8000fffe1ff */
[----:B------:R-:W-:Y:S02]  /*0970*/  USHF.L.U32 UR11, UR10, 0xb, URZ ;  /* 0x0000000b0a0b7899 */ /* 0x000fe400080006ff */
[----:B------:R-:W-:Y:S02]  /*0980*/  USHF.L.U32 UR10, UR10, 0x1, URZ ;  /* 0x000000010a0a7899 */ /* 0x000fe400080006ff */
[----:B------:R-:W-:-:S04]  /*0990*/  UIADD3 UR12, UPT, UPT, -UR9, 0x100000, URZ ;  /* 0x00100000090c7890 */ /* 0x000fc8000fffe1ff */
[----:B------:R-:W-:Y:S02]  /*09a0*/  USHF.L.U32 UR13, UR12, 0xb, URZ ;  /* 0x0000000b0c0d7899 */ /* 0x000fe400080006ff */
[----:B------:R-:W-:Y:S02]  /*09b0*/  USHF.L.U32 UR12, UR12, 0x1, URZ ;  /* 0x000000010c0c7899 */ /* 0x000fe400080006ff */
[----:B-1----:R-:W-:Y:S01]  /*09c0*/  ULEA UR5, UR5, UR7, 0x18 ;  /* 0x0000000705057291 */ /* 0x002fe2000f8ec0ff */
[----:B------:R-:W1:Y:S11]  /*09d0*/  FENCE.VIEW.ASYNC.S ;  /* 0x00000000000073c6 */ /* 0x000e760000000000 */
[----:B-1----:R2:W1:Y:S01]  /*09e0*/  SYNCS.EXCH.64 URZ, [UR5+0x80], UR10 ;  /* 0x0000800a05ff75b2 */ /* 0x0024620008000100 */
[----:B------:R2:W1:Y:S01]  /*09f0*/  SYNCS.EXCH.64 URZ, [UR5+0x90], UR12 ;  /* 0x0000900c05ff75b2 */ /* 0x0004620008000100 */
[----:B------:R2:W1:Y:S01]  /*0a00*/  SYNCS.EXCH.64 URZ, [UR5+0x88], UR10 ;  /* 0x0000880a05ff75b2 */ /* 0x0004620008000100 */
[----:B------:R2:W1:Y:S02]  /*0a10*/  SYNCS.EXCH.64 URZ, [UR5+0x98], UR12 ;  /* 0x0000980c05ff75b2 */ /* 0x0004640008000100 */
[----:B--2---:R-:W-:Y:S01]  /*0a20*/  NOP ;  /* 0x0000000000007918 */ /* 0x004fe20000000000 */
.L_x_12:
        /* <DEDUP_REMOVED lines=20> */
[----:B------:R2:W1:Y:S02]  /*0b70*/  SYNCS.EXCH.64 URZ, [UR7+0xb8], UR4 ;  /* 0x0000b80407ff75b2 */ /* 0x0004640008000100 */
[----:B--2---:R-:W-:Y:S01]  /*0b80*/  NOP ;  /* 0x0000000000007918 */ /* 0x004fe20000000000 */
.L_x_13:
        /* <DEDUP_REMOVED lines=18> */
.L_x_14:
[----:B-1----:R-:W1:Y:S01]  /*0cb0*/  S2UR UR5, SR_CTAID.X ;  /* 0x00000000000579c3 */ /* 0x002e620000002500 */
[----:B------:R-:W-:-:S05]  /*0cc0*/  CS2R.32 R104, SR_CgaSize ;  /* 0x0000000000687805 */ /* 0x000fca0000008a00 */
[----:B------:R-:W-:-:S05]  /*0cd0*/  IMAD R104, R104, -0xa0, RZ ;  /* 0xffffff6068687824 */ /* 0x000fca00078e02ff */
[----:B------:R-:W-:-:S14]  /*0ce0*/  R2UR UR9, R104 ;  /* 0x00000000680972ca */ /* 0x000fdc00000e0000 */
[----:B------:R-:W2:Y:S01]  /*0cf0*/  LDCU UR9, c[0x0][UR9+0x2b0] ;  /* 0x00005600090977ac */ /* 0x000ea20008000800 */
[----:B------:R-:W-:Y:S01]  /*0d00*/  NOP ;  /* 0x0000000000007918 */ /* 0x000fe20000000000 */
[----:B------:R-:W-:-:S05]  /*0d10*/  CS2R.32 R104, SR_CgaSize ;  /* 0x0000000000687805 */ /* 0x000fca0000008a00 */
[----:B------:R-:W-:-:S05]  /*0d20*/  IMAD R104, R104, -0xa0, RZ ;  /* 0xffffff6068687824 */ /* 0x000fca00078e02ff */
[----:B------:R-:W-:-:S14]  /*0d30*/  R2UR UR7, R104 ;  /* 0x00000000680772ca */ /* 0x000fdc00000e0000 */
[----:B------:R-:W3:Y:S01]  /*0d40*/  LDCU UR7, c[0x0][UR7+0x2b4] ;  /* 0x00005680070777ac */ /* 0x000ee20008000800 */
[----:B------:R-:W4:Y:S08]  /*0d50*/  S2UR UR4, SR_CTAID.Y ;  /* 0x00000000000479c3 */ /* 0x000f300000002600 */
[----:B------:R-:W3:Y:S01]  /*0d60*/  LDC R9, c[0x0][0xb24] ;  /* 0x0002c900ff097b82 */ /* 0x000ee20000000800 */
[----:B-1----:R-:W-:-:S02]  /*0d70*/  I2FP.F32.U32 R4, UR5 ;  /* 0x0000000500047c45 */ /* 0x002fc40008201000 */
[----:B------:R-:W-:-:S05]  /*0d80*/  CS2R.32 R5, SR_CgaSize ;  /* 0x0000000000057805 */ /* 0x000fca0000008a00 */
[----:B------:R-:W-:-:S06]  /*0d90*/  IMAD R5, R5, -0xa0, RZ ;  /* 0xffffff6005057824 */ /* 0x000fcc00078e02ff */
[----:B------:R-:W1:Y:S01]  /*0da0*/  LDC R5, c[0x0][R5+0x2a0] ;  /* 0x0000a80005057b82 */ /* 0x000e620000000800 */
[----:B------:R-:W-:Y:S01]  /*0db0*/  MOV R21, UR5 ;  /* 0x0000000500157c02 */ /* 0x000fe20008000f00 */
[----:B--2---:R-:W-:Y:S01]  /*0dc0*/  FMUL R4, R4, UR9 ;  /* 0x0000000904047c20 */ /* 0x004fe20008400000 */
[----:B----4-:R-:W-:Y:S02]  /*0dd0*/  I2FP.F32.U32 R2, UR4 ;  /* 0x0000000400027c45 */ /* 0x010fe40008201000 */
[----:B------:R-:W-:-:S05]  /*0de0*/  CS2R.32 R3, SR_CgaSize ;  /* 0x0000000000037805 */ /* 0x000fca0000008a00 */
[----:B------:R-:W-:-:S06]  /*0df0*/  IMAD R3, R3, -0xa0, RZ ;  /* 0xffffff6003037824 */ /* 0x000fcc00078e02ff */
[----:B------:R-:W2:Y:S01]  /*0e00*/  LDC R3, c[0x0][R3+0x2a4] ;  /* 0x0000a90003037b82 */ /* 0x000ea20000000800 */
[----:B------:R-:W4:Y:S01]  /*0e10*/  F2I.U32.TRUNC.NTZ R104, R4 ;  /* 0x0000000400687305 */ /* 0x000f22000020f000 */
[----:B------:R-:W-:Y:S01]  /*0e20*/  MOV R20, UR4 ;  /* 0x0000000400147c02 */ /* 0x000fe20008000f00 */
[----:B---3--:R-:W-:-:S05]  /*0e30*/  FMUL R2, R2, UR7 ;  /* 0x0000000702027c20 */ /* 0x008fca0008400000 */
[----:B------:R-:W-:Y:S01]  /*0e40*/  BAR.SYNC.DEFER_BLOCKING 0x0 ;  /* 0x0000000000007b1d */ /* 0x000fe20000010000 */
[----:B------:R-:W-:-:S05]  /*0e50*/  ISETP.GE.AND P0, PT, R9, 0x1, PT ;  /* 0x000000010900780c */ /* 0x000fca0003f06270 */
[----:B------:R-:W3:Y:S02]  /*0e60*/  F2I.U32.TRUNC.NTZ R102, R2 ;  /* 0x0000000200667305 */ /* 0x000ee4000020f000 */
[----:B------:R-:W2:Y:S01]  /*0e70*/  S2UR UR36, SR_CTAID.Z ;  /* 0x00000000002479c3 */ /* 0x000ea20000002700 */
[----:B----4-:R-:W-:-:S05]  /*0e80*/  IADD3 R104, PT, PT, -R104, RZ, RZ ;  /* 0x000000ff68687210 */ /* 0x010fca0007ffe1ff */
[----:B-1----:R-:W-:Y:S01]  /*0e90*/  IMAD R104, R5, R104, UR5 ;  /* 0x0000000505687e24 */ /* 0x002fe2000f8e0268 */
[----:B---3--:R-:W-:-:S05]  /*0ea0*/  IADD3 R102, PT, PT, -R102, RZ, RZ ;  /* 0x000000ff66667210 */ /* 0x008fca0007ffe1ff */
[----:B--2---:R-:W-:Y:S01]  /*0eb0*/  IMAD R102, R3, R102, UR4 ;  /* 0x0000000403667e24 */ /* 0x004fe2000f8e0266 */
[----:B------:R-:W-:Y:S06]  /*0ec0*/  @!P0 BRA `(.L_x_15) ;  /* 0x0000000000b88947 */ /* 0x000fec0003800000 */
[----:B------:R-:W1:Y:S01]  /*0ed0*/  LDC.64 R4, c[0x0][0xb18] ;  /* 0x0002c600ff047b82 */ /* 0x000e620000000a00 */
[----:B------:R-:W-:-:S07]  /*0ee0*/  ISETP.NE.AND P0, PT, R9, 0x1, PT ;  /* 0x000000010900780c */ /* 0x000fce0003f05270 */
[----:B------:R-:W2:Y:S08]  /*0ef0*/  LDC R10, c[0x0][0xb0c] ;  /* 0x0002c300ff0a7b82 */ /* 0x000eb00000000800 */
[----:B------:R-:W3:Y:S08]  /*0f00*/  LDC R11, c[0x0][0x370] ;  /* 0x0000dc00ff0b7b82 */ /* 0x000ef00000000800 */
[----:B------:R-:W4:Y:S01]  /*0f10*/  LDC R12, c[0x0][0x374] ;  /* 0x0000dd00ff0c7b82 */ /* 0x000f220000000800 */
[----:B-1----:R-:W-:-:S07]  /*0f20*/  ISETP.NE.AND P1, PT, R4, 0x1, PT ;  /* 0x000000010400780c */ /* 0x002fce0003f25270 */
[----:B------:R-:W3:Y:S01]  /*0f30*/  LDC.64 R6, c[0x0][0xb10] ;  /* 0x0002c400ff067b82 */ /* 0x000ee20000000a00 */
[----:B--2---:R-:W-:-:S07]  /*0f40*/  ISETP.NE.AND P2, PT, R10, 0x1, PT ;  /* 0x000000010a00780c */ /* 0x004fce0003f45270 */
[----:B------:R-:W1:Y:S08]  /*0f50*/  LDC R8, c[0x0][0xb20] ;  /* 0x0002c800ff087b82 */ /* 0x000e700000000800 */
[----:B------:R-:W2:Y:S01]  /*0f60*/  LDC.64 R2, c[0x0][0xb28] ;  /* 0x0002ca00ff027b82 */ /* 0x000ea20000000a00 */
[----:B----4-:R-:W-:-:S04]  /*0f70*/  IMAD.HI.U32 R13, R12, R5, RZ ;  /* 0x000000050c0d7227 */ /* 0x010fc800078e00ff */
[----:B------:R-:W-:-:S04]  /*0f80*/  IMAD.HI.U32 R5, R20, R5, RZ ;  /* 0x0000000514057227 */ /* 0x000fc800078e00ff */
[----:B---3--:R-:W-:-:S04]  /*0f90*/  IMAD.HI.U32 R14, R11, R6, RZ ;  /* 0x000000060b0e7227 */ /* 0x008fc800078e00ff */
[C---:B------:R-:W-:Y:S01]  /*0fa0*/  IMAD.HI.U32 R16, R21.reuse, R6, RZ ;  /* 0x0000000615107227 */ /* 0x040fe200078e00ff */
[-C--:B------:R-:W-:Y:S02]  /*0fb0*/  @P2 SHF.R.U32.HI R11, RZ, R7.reuse, R14 ;  /* 0x00000007ff0b2219 */ /* 0x080fe4000001160e */
[-C--:B-1----:R-:W-:Y:S02]  /*0fc0*/  @P1 SHF.R.U32.HI R12, RZ, R8.reuse, R13 ;  /* 0x00000008ff0c1219 */ /* 0x082fe4000001160d */
[----:B------:R-:W-:Y:S02]  /*0fd0*/  SHF.R.U32.HI R5, RZ, R8, R5 ;  /* 0x00000008ff057219 */ /* 0x000fe40000011605 */
[----:B------:R-:W-:Y:S02]  /*0fe0*/  SHF.R.U32.HI R16, RZ, R7, R16 ;  /* 0x00000007ff107219 */ /* 0x000fe40000011610 */
[----:B------:R-:W-:Y:S01]  /*0ff0*/  SEL R5, R20, R5, !P1 ;  /* 0x0000000514057207 */ /* 0x000fe20004800000 */
[----:B--2---:R-:W-:Y:S01]  /*1000*/  IMAD.HI.U32 R14, R12, R2, RZ ;  /* 0x000000020c0e7227 */ /* 0x004fe200078e00ff */
[----:B------:R-:W-:-:S02]  /*1010*/  SEL R7, R21, R16, !P2 ;  /* 0x0000001015077207 */ /* 0x000fc40005000000 */
[----:B------:R-:W-:Y:S01]  /*1020*/  IADD3 R13, PT, PT, -R5, RZ, RZ ;  /* 0x000000ff050d7210 */ /* 0x000fe20007ffe1ff */
[----:B------:R-:W-:Y:S01]  /*1030*/  IMAD.HI.U32 R6, R11, R2, RZ ;  /* 0x000000020b067227 */ /* 0x000fe200078e00ff */
[----:B------:R-:W-:-:S03]  /*1040*/  @P0 SHF.R.U32.HI R12, RZ, R3, R14 ;  /* 0x00000003ff0c0219 */ /* 0x000fc6000001160e */
[----:B------:R-:W-:Y:S01]  /*1050*/  IMAD R13, R4, R13, R20 ;  /* 0x0000000d040d7224 */ /* 0x000fe200078e0214 */
[----:B------:R-:W-:Y:S01]  /*1060*/  @P0 SHF.R.U32.HI R11, RZ, R3, R6 ;  /* 0x00000003ff0b0219 */ /* 0x000fe20000011606 */
[----:B------:R-:W-:-:S04]  /*1070*/  IMAD R12, R12, R9, RZ ;  /* 0x000000090c0c7224 */ /* 0x000fc800078e02ff */
[----:B------:R-:W-:Y:S01]  /*1080*/  IMAD R6, R11, R9, RZ ;  /* 0x000000090b067224 */ /* 0x000fe200078e02ff */
[----:B------:R-:W-:-:S04]  /*1090*/  ISETP.GE.AND P1, PT, R5, R12, PT ;  /* 0x0000000c0500720c */ /* 0x000fc80003f26270 */
[----:B------:R-:W-:Y:S01]  /*10a0*/  ISETP.GE.OR P1, PT, R7, R6, P1 ;  /* 0x000000060700720c */ /* 0x000fe20000f26670 */
[----:B------:R-:W-:-:S05]  /*10b0*/  IMAD.HI.U32 R6, R5, R2, RZ ;  /* 0x0000000205067227 */ /* 0x000fca00078e00ff */
[----:B------:R-:W-:-:S04]  /*10c0*/  SHF.R.U32.HI R6, RZ, R3, R6 ;  /* 0x00000003ff067219 */ /* 0x000fc80000011606 */
[----:B------:R-:W-:-:S03]  /*10d0*/  SEL R6, R5, R6, !P0 ;  /* 0x0000000605067207 */ /* 0x000fc60004000000 */
[----:B------:R-:W-:Y:S01]  /*10e0*/  @!P1 IMAD.HI.U32 R8, R7, R2, RZ ;  /* 0x0000000207089227 */ /* 0x000fe200078e00ff */
[----:B------:R-:W-:-:S04]  /*10f0*/  IADD3 R2, PT, PT, -R6, RZ, RZ ;  /* 0x000000ff06027210 */ /* 0x000fc80007ffe1ff */
[----:B------:R-:W-:Y:S01]  /*1100*/  @!P1 SHF.R.U32.HI R8, RZ, R3, R8 ;  /* 0x00000003ff089219 */ /* 0x000fe20000011608 */
[----:B------:R-:W-:-:S03]  /*1110*/  IMAD R2, R9, R2, R5 ;  /* 0x0000000209027224 */ /* 0x000fc600078e0205 */
[----:B------:R-:W-:-:S05]  /*1120*/  @!P1 SEL R3, R7, R8, !P0 ;  /* 0x0000000807039207 */ /* 0x000fca0004000000 */
[--C-:B------:R-:W-:Y:S02]  /*1130*/  @!P1 IMAD.IADD R6, R6, 0x1, -R3.reuse ;  /* 0x0000000106069824 */ /* 0x100fe400078e0a03 */
[----:B------:R-:W-:Y:S01]  /*1140*/  @!P1 IMAD R3, R2, R11, R3 ;  /* 0x0000000b02039224 */ /* 0x000fe200078e0203 */
[----:B------:R-:W-:Y:S01]  /*1150*/  IADD3 R2, PT, PT, -R7, RZ, RZ ;  /* 0x000000ff07027210 */ /* 0x000fe20007ffe1ff */
[----:B------:R-:W-:Y:S02]  /*1160*/  @!P1 IMAD R5, R6, R9, R7 ;  /* 0x0000000906059224 */ /* 0x000fe400078e0207 */
[----:B------:R-:W-:Y:S02]  /*1170*/  @!P1 IMAD.MOV.U32 R7, RZ, RZ, R3 ;  /* 0x000000ffff079224 */ /* 0x000fe400078e0003 */
[----:B------:R-:W-:Y:S02]  /*1180*/  IMAD R2, R10, R2, R21 ;  /* 0x000000020a027224 */ /* 0x000fe400078e0215 */
[----:B------:R-:W-:-:S02]  /*1190*/  IMAD R20, R5, R4, R13 ;  /* 0x0000000405147224 */ /* 0x000fc400078e020d */
[----:B------:R-:W-:Y:S02]  /*11a0*/  IMAD R21, R7, R10, R2 ;  /* 0x0000000a07157224 */ /* 0x000fe400078e0202 */
.L_x_15:
[----:B------:R-:W1:Y:S01]  /*11b0*/  LDCU UR4, c[0x0][0xb30] ;  /* 0x00016600ff0477ac */ /* 0x000e620008000800 */
[----:B------:R-:W2:Y:S08]  /*11c0*/  S2UR UR37, SR_CgaCtaId ;  /* 0x00000000002579c3 */ /* 0x000eb00000008800 */
[----:B------:R-:W3:Y:S01]  /*11d0*/  LDC R40, c[0x0][0xb24] ;  /* 0x0002c900ff287b82 */ /* 0x000ee20000000800 */
[----:B-1----:R-:W-:-:S09]  /*11e0*/  UISETP.NE.AND UP1, UPT, UR4, 0x1, UPT ;  /* 0x000000010400788c */ /* 0x002fd2000bf25270 */
[----:B--2---:R-:W-:Y:S05]  /*11f0*/  BRA.U UP1, `(.L_x_16) ;  /* 0x0000000101407547 */ /* 0x004fea000b800000 */
[----:B------:R-:W1:Y:S08]  /*1200*/  LDC.64 R4, c[0x0][0xb10] ;  /* 0x0002c400ff047b82 */ /* 0x000e700000000a00 */
[----:B------:R-:W2:Y:S08]  /*1210*/  LDC.64 R2, c[0x0][0xb18] ;  /* 0x0002c600ff027b82 */ /* 0x000eb00000000a00 */
[----:B------:R-:W4:Y:S08]  /*1220*/  LDC R6, c[0x0][0xb20] ;  /* 0x0002c800ff067b82 */ /* 0x000f300000000800 */
[----:B------:R-:W3:Y:S01]  /*1230*/  LDC R8, c[0x0][0xb0c] ;  /* 0x0002c300ff087b82 */ /* 0x000ee20000000800 */
[----:B-1----:R-:W-:-:S05]  /*1240*/  IMAD.HI.U32 R4, R21, R4, RZ ;  /* 0x0000000415047227 */ /* 0x002fca00078e00ff */
[----:B------:R-:W-:Y:S01]  /*1250*/  SHF.R.U32.HI R4, RZ, R5, R4 ;  /* 0x00000005ff047219 */ /* 0x000fe20000011604 */
[----:B--2---:R-:W-:Y:S01]  /*1260*/  IMAD.HI.U32 R3, R20, R3, RZ ;  /* 0x0000000314037227 */ /* 0x004fe200078e00ff */
[----:B------:R-:W-:-:S04]  /*1270*/  ISETP.NE.AND P0, PT, R2, 0x1, PT ;  /* 0x000000010200780c */ /* 0x000fc80003f05270 */
[----:B----4-:R-:W-:-:S04]  /*1280*/  SHF.R.U32.HI R3, RZ, R6, R3 ;  /* 0x00000006ff037219 */ /* 0x010fc80000011603 */
[----:B------:R-:W-:Y:S02]  /*1290*/  SEL R3, R20, R3, !P0 ;  /* 0x0000000314037207 */ /* 0x000fe40004000000 */
[----:B---3--:R-:W-:-:S04]  /*12a0*/  ISETP.NE.AND P1, PT, R8, 0x1, PT ;  /* 0x000000010800780c */ /* 0x008fc80003f25270 */
[----:B------:R-:W-:-:S05]  /*12b0*/  SEL R4, R21, R4, !P1 ;  /* 0x0000000415047207 */ /* 0x000fca0004800000 */
[----:B------:R-:W-:Y:S02]  /*12c0*/  IMAD.IADD R5, R3, 0x1, -R4 ;  /* 0x0000000103057824 */ /* 0x000fe400078e0a04 */
[----:B------:R-:W-:Y:S02]  /*12d0*/  IMAD.IADD R3, R4, 0x1, -R3 ;  /* 0x0000000104037824 */ /* 0x000fe400078e0a03 */
[----:B------:R-:W-:Y:S02]  /*12e0*/  IMAD R21, R5, R8, R21 ;  /* 0x0000000805157224 */ /* 0x000fe400078e0215 */
[----:B------:R-:W-:-:S07]  /*12f0*/  IMAD R20, R3, R2, R20 ;  /* 0x0000000203147224 */ /* 0x000fce00078e0214 */
.L_x_16:
[----:B------:R-:W-:Y:S01]  /*1300*/  BAR.SYNC.DEFER_BLOCKING 0x0 ;  /* 0x0000000000007b1d */ /* 0x000fe20000010000 */
[----:B------:R-:W-:Y:S01]  /*1310*/  UISETP.NE.AND UP1, UPT, UR8, 0x2, UPT ;  /* 0x000000020800788c */ /* 0x000fe2000bf25270 */
[----:B------:R-:W-:Y:S02]  /*1320*/  ISETP.NE.OR P5, PT, R0, 0x2, !P5 ;  /* 0x000000020000780c */ /* 0x000fe40006fa5670 */
[----:B------:R-:W-:-:S06]  /*1330*/  LOP3.LUT R2, R117, 0x1f, RZ, 0xc0, !PT ;  /* 0x0000001f75027812 */ /* 0x000fcc00078ec0ff */
[----:B------:R-:W-:Y:S05]  /*1340*/  BRA.U UP1, `(.L_x_17) ;  /* 0x00000011013c7547 */ /* 0x000fea000b800000 */
[----:B------:R-:W1:Y:S01]  /*1350*/  LDCU UR13, c[0x0][0x38c] ;  /* 0x00007180ff0d77ac */ /* 0x000e620008000800 */
[----:B------:R-:W2:Y:S01]  /*1360*/  LDC R9, c[0x0][0x370] ;  /* 0x0000dc00ff097b82 */ /* 0x000ea20000000800 */
[----:B------:R-:W-:Y:S01]  /*1370*/  PLOP3.LUT P1, PT, PT, PT, UP2, 0x80, 0x8 ;  /* 0x000000000008781c */ /* 0x000fe20003f2f028 */
[----:B------:R-:W-:Y:S01]  /*1380*/  HFMA2 R12, -RZ, RZ, 0, 0 ;  /* 0x00000000ff0c7431 */ /* 0x000fe200000001ff */
[----:B------:R-:W-:Y:S01]  /*1390*/  ISETP.EQ.OR P4, PT, R2, RZ, P5 ;  /* 0x000000ff0200720c */ /* 0x000fe20002f82670 */
[----:B------:R-:W-:Y:S01]  /*13a0*/  IMAD.MOV.U32 R15, RZ, RZ, 0x1 ;  /* 0x00000001ff0f7424 */ /* 0x000fe200078e00ff */
[----:B------:R-:W-:Y:S01]  /*13b0*/  PLOP3.LUT P1, PT, P1, PT, PT, 0x8, 0x80 ;  /* 0x000000000080781c */ /* 0x000fe20000f2e170 */
[----:B------:R-:W-:Y:S01]  /*13c0*/  IMAD.MOV.U32 R14, RZ, RZ, RZ ;  /* 0x000000ffff0e7224 */ /* 0x000fe200078e00ff */
[----:B------:R-:W-:Y:S01]  /*13d0*/  MOV R8, 0x1 ;  /* 0x0000000100087802 */ /* 0x000fe20000000f00 */
[----:B------:R-:W4:Y:S01]  /*13e0*/  LDC R0, c[0x0][0x374] ;  /* 0x0000dd00ff007b82 */ /* 0x000f220000000800 */
[----:B------:R-:W-:Y:S01]  /*13f0*/  IMAD.MOV.U32 R10, RZ, RZ, RZ ;  /* 0x000000ffff0a7224 */ /* 0x000fe200078e00ff */
[----:B------:R-:W2:Y:S01]  /*1400*/  LDCU.64 UR22, c[0x0][0x348] ;  /* 0x00006900ff1677ac */ /* 0x000ea20008000a00 */
[----:B------:R-:W-:Y:S01]  /*1410*/  UMOV UR6, URZ ;  /* 0x000000ff00067c82 */ /* 0x000fe20008000000 */
[----:B-1----:R-:W-:-:S04]  /*1420*/  UIADD3 UR5, UPT, UPT, UR13, 0x1f, URZ ;  /* 0x0000001f0d057890 */ /* 0x002fc8000fffe0ff */
[----:B------:R-:W-:-:S04]  /*1430*/  USHF.R.S32.HI UR4, URZ, 0x1f, UR5 ;  /* 0x0000001fff047899 */ /* 0x000fc80008011405 */
[----:B------:R-:W-:-:S04]  /*1440*/  ULEA.HI UR4, UR4, UR5, URZ, 0x5 ;  /* 0x0000000504047291 */ /* 0x000fc8000f8f28ff */
[----:B------:R-:W-:Y:S02]  /*1450*/  USHF.R.S32.HI UR15, URZ, 0x5, UR4 ;  /* 0x00000005ff0f7899 */ /* 0x000fe40008011404 */
[----:B------:R-:W-:Y:S02]  /*1460*/  UIADD3 UR4, UPT, UPT, UR13, -0x1, URZ ;  /* 0xffffffff0d047890 */ /* 0x000fe4000fffe0ff */
[----:B------:R-:W-:Y:S02]  /*1470*/  UISETP.LT.U32.AND UP0, UPT, UR15, 0x3, UPT ;  /* 0x000000030f00788c */ /* 0x000fe4000bf01070 */
[----:B------:R-:W-:Y:S02]  /*1480*/  UISETP.GE.U32.AND UP1, UPT, UR4, -0x3f, UPT ;  /* 0xffffffc10400788c */ /* 0x000fe4000bf26070 */
[----:B------:R-:W-:Y:S02]  /*1490*/  USEL UR14, UR15, 0x3, UP0 ;  /* 0x000000030f0e7887 */ /* 0x000fe40008000000 */
[----:B------:R-:W-:-:S02]  /*14a0*/  UIADD3 UR13, UPT, UPT, UR13, 0x3e, URZ ;  /* 0x0000003e0d0d7890 */ /* 0x000fc4000fffe0ff */
[----:B------:R-:W-:Y:S02]  /*14b0*/  UIADD3 UR5, UPT, UPT, UR14, -0x1, URZ ;  /* 0xffffffff0e057890 */ /* 0x000fe4000fffe0ff */
[----:B------:R-:W-:-:S03]  /*14c0*/  UIADD3 UR7, UPT, UPT, UR15, -UR14, URZ ;  /* 0x8000000e0f077290 */ /* 0x000fc6000fffe0ff */
[----:B------:R-:W-:-:S04]  /*14d0*/  @UP1 UIADD3 UR5, UPT, UPT, UR14, URZ, URZ ;  /* 0x000000ff0e051290 */ /* 0x000fc8000fffe0ff */
[----:B--2---:R-:W-:-:S12]  /*14e0*/  UIADD3 UR5, UPT, UPT, UR5, 0x1, URZ ;  /* 0x0000000105057890 */ /* 0x004fd8000fffe0ff */
.L_x_35:
[----:B------:R-:W-:Y:S01]  /*14f0*/  UISETP.NE.AND UP0, UPT, UR37, URZ, UPT ;  /* 0x000000ff2500728c */ /* 0x000fe2000bf05270 */
[----:B------:R-:W1:Y:S08]  /*1500*/  S2UR UR37, SR_CgaCtaId ;  /* 0x00000000002579c3 */ /* 0x000e700000008800 */
[----:B------:R-:W-:Y:S05]  /*1510*/  BRA.U UP0, `(.L_x_18) ;  /* 0x0000000100347547 */ /* 0x000fea000b800000 */
[----:B------:R-:W2:Y:S01]  /*1520*/  S2R R2, SR_CgaCtaId ;  /* 0x0000000000027919 */ /* 0x000ea20000008800 */
[----:B------:R-:W-:-:S04]  /*1530*/  MOV R3, 0x400 ;  /* 0x0000040000037802 */ /* 0x000fc80000000f00 */
[----:B--2---:R-:W-:Y:S02]  /*1540*/  LEA R3, R2, R3, 0x18 ;  /* 0x0000000302037211 */ /* 0x004fe400078ec0ff */
[----:B------:R-:W-:-:S03]  /*1550*/  SHF.L.U32 R2, R8, 0x1f, RZ ;  /* 0x0000001f08027819 */ /* 0x000fc600000006ff */
[----:B------:R-:W-:-:S04]  /*1560*/  IMAD R3, R10, 0x8, R3 ;  /* 0x000000080a037824 */ /* 0x000fc800078e0203 */
[----:B------:R-:W2:Y:S02]  /*1570*/  SYNCS.PHASECHK.TRANS64.TRYWAIT P0, [R3+URZ+0xd0], R2 ;  /* 0x0000d002030075a7 */ /* 0x000ea400080011ff */
[----:B--2---:R-:W-:Y:S05]  /*1580*/  @!P0 BRA `(.L_x_19) ;  /* 0x000000bc00688947 */ /* 0x004fea0003800000 */
.L_x_164:
[----:B------:R-:W-:Y:S01]  /*1590*/  VIADD R10, R10, 0x1 ;  /* 0x000000010a0a7836 */ /* 0x000fe20000000000 */
[----:B------:R2:W-:Y:S04]  /*15a0*/  SYNCS.ARRIVE.TRANS64.A1T0 RZ, [R3+URZ+0xc0], RZ ;  /* 0x0000c0ff03ff79a7 */ /* 0x0005e800081000ff */
[----:B------:R-:W-:-:S04]  /*15b0*/  ISETP.NE.AND P0, PT, R10, 0x2, PT ;  /* 0x000000020a00780c */ /* 0x000fc80003f05270 */
[----:B------:R-:W-:Y:S02]  /*15c0*/  SEL R10, R10, RZ, P0 ;  /* 0x000000ff0a0a7207 */ /* 0x000fe40000000000 */
[----:B--2---:R-:W-:-:S04]  /*15d0*/  SEL R3, RZ, 0x1, P0 ;  /* 0x00000001ff037807 */ /* 0x004fc80000000000 */
[----:B------:R-:W-:-:S07]  /*15e0*/  LOP3.LUT R8, R8, R3, RZ, 0x3c, !PT ;  /* 0x0000000308087212 */ /* 0x000fce00078e3cff */
.L_x_18:
[----:B------:R-:W-:Y:S01]  /*15f0*/  UMOV UR4, 0x400 ;  /* 0x0000040000047882 */ /* 0x000fe20000000000 */
[----:B------:R-:W-:Y:S01]  /*1600*/  SHF.L.U32 R2, R15, 0x1f, RZ ;  /* 0x0000001f0f027819 */ /* 0x000fe200000006ff */
[----:B-1----:R-:W-:Y:S01]  /*1610*/  ULEA UR4, UR37, UR4, 0x18 ;  /* 0x0000000425047291 */ /* 0x002fe2000f8ec0ff */
[----:B------:R-:W-:Y:S01]  /*1620*/  R2UR UR35, R21 ;  /* 0x00000000152372ca */ /* 0x000fe200000e0000 */
[----:B------:R-:W-:Y:S01]  /*1630*/  UISETP.GE.U32.AND UP0, UPT, UR13, 0x3f, UPT ;  /* 0x0000003f0d00788c */ /* 0x000fe2000bf06070 */
[----:B------:R-:W-:Y:S01]  /*1640*/  R2UR UR11, R20 ;  /* 0x00000000140b72ca */ /* 0x000fe200000e0000 */
[----:B------:R-:W-:Y:S01]  /*1650*/  ULEA UR8, UR6, UR4, 0x3 ;  /* 0x0000000406087291 */ /* 0x000fe2000f8e18ff */
[----:B------:R-:W-:-:S08]  /*1660*/  UMOV UR24, URZ ;  /* 0x000000ff00187c82 */ /* 0x000fd00008000000 */
[----:B------:R1:W2:Y:S01]  /*1670*/  SYNCS.PHASECHK.TRANS64.TRYWAIT P0, [UR8+0x18], R2 ;  /* 0x00001802ff0075a7 */ /* 0x0002a20008001108 */
[----:B------:R-:W-:Y:S02]  /*1680*/  USHF.L.U32 UR35, UR35, 0x7, URZ ;  /* 0x0000000723237899 */ /* 0x000fe400080006ff */
[----:B------:R-:W-:Y:S01]  /*1690*/  USHF.L.U32 UR11, UR11, 0x8, URZ ;  /* 0x000000080b0b7899 */ /* 0x000fe200080006ff */
[----:B------:R-:W-:Y:S11]  /*16a0*/  BRA.U !UP0, `(.L_x_20) ;  /* 0x0000000108a87547 */ /* 0x000ff6000b800000 */
[----:B------:R-:W-:Y:S01]  /*16b0*/  UMOV UR16, URZ ;  /* 0x000000ff00107c82 */ /* 0x000fe20008000000 */
[----:B------:R-:W-:-:S05]  /*16c0*/  UMOV UR17, UR6 ;  /* 0x0000000600117c82 */ /* 0x000fca0008000000 */
.L_x_25:
[----:B-1----:R-:W-:Y:S01]  /*16d0*/  ULEA UR33, UR17, UR4, 0x3 ;  /* 0x0000000411217291 */ /* 0x002fe2000f8e18ff */
[----:B--2---:R-:W-:Y:S01]  /*16e0*/  @!P5 MOV R3, 0xc000 ;  /* 0x0000c0000003d802 */ /* 0x004fe20000000f00 */
[----:B--2---:R-:W-:Y:S10]  /*16f0*/  @P0 BRA `(.L_x_21) ;  /* 0x00000000000c0947 */ /* 0x004ff40003800000 */
[----:B------:R-:W-:-:S04]  /*1700*/  SHF.L.U32 R5, R15, 0x1f, RZ ;  /* 0x0000001f0f057819 */ /* 0x000fc800000006ff */
[----:B------:R-:W2:Y:S02]  /*1710*/  SYNCS.PHASECHK.TRANS64.TRYWAIT P0, [UR33+0x18], R5 ;  /* 0x00001805ff0075a7 */ /* 0x000ea40008001121 */
[----:B--2---:R-:W-:Y:S05]  /*1720*/  @!P0 BRA `(.L_x_22) ;  /* 0x000000bc00148947 */ /* 0x004fea0003800000 */
.L_x_21:
[----:B------:R2:W-:Y:S01]  /*1730*/  @!P5 SYNCS.ARRIVE.TRANS64 RZ, [UR33], R3 ;  /* 0x00000003ffffd9a7 */ /* 0x0005e20008000021 */
[----:B------:R-:W-:Y:S04]  /*1740*/  BSSY.RECONVERGENT B0, `(.L_x_23) ;  /* 0x0000003000007945 */ /* 0x000fe80003800200 */
[----:B------:R-:W-:Y:S05]  /*1750*/  @P4 BRA `(.L_x_24) ;  /* 0x0000000000044947 */ /* 0x000fea0003800000 */
[----:B------:R-:W-:Y:S05]  /*1760*/  BPT.TRAP 0x1 ;  /* 0x000000040000795c */ /* 0x000fea0000300000 */
.L_x_24:
[----:B------:R-:W-:Y:S05]  /*1770*/  BSYNC.RECONVERGENT B0 ;  /* 0x0000000000007941 */ /* 0x000fea0003800200 */
.L_x_23:
[----:B------:R-:W-:Y:S02]  /*1780*/  UIADD3 UR6, UPT, UPT, UR17, 0x1, URZ ;  /* 0x0000000111067890 */ /* 0x000fe4000fffe0ff */
[----:B------:R-:W-:Y:S02]  /*1790*/  ULEA UR32, UR17, UR4, 0xe ;  /* 0x0000000411207291 */ /* 0x000fe4000f8e70ff */
[----:B------:R-:W-:Y:S02]  /*17a0*/  UISETP.NE.AND UP0, UPT, UR6, 0x3, UPT ;  /* 0x000000030600788c */ /* 0x000fe4000bf05270 */
[----:B------:R-:W-:Y:S02]  /*17b0*/  UIADD3 UR26, UP1, UPT, UR22, 0x80, URZ ;  /* 0x00000080161a7890 */ /* 0x000fe4000ff3e0ff */
[----:B------:R-:W-:Y:S02]  /*17c0*/  USEL UR9, URZ, 0x1, UP0 ;  /* 0x00000001ff097887 */ /* 0x000fe40008000000 */
[----:B------:R-:W-:-:S02]  /*17d0*/  USEL UR6, UR6, URZ, UP0 ;  /* 0x000000ff06067287 */ /* 0x000fc40008000000 */
[----:B------:R-:W-:Y:S02]  /*17e0*/  UIADD3 UR20, UP0, UPT, UR22, 0x180, URZ ;  /* 0x0000018016147890 */ /* 0x000fe4000ff1e0ff */
[----:B------:R-:W-:Y:S01]  /*17f0*/  ULEA UR8, UR6, UR4, 0x3 ;  /* 0x0000000406087291 */ /* 0x000fe2000f8e18ff */
[----:B------:R-:W-:Y:S01]  /*1800*/  LOP3.LUT R15, R15, UR9, RZ, 0x3c, !PT ;  /* 0x000000090f0f7c12 */ /* 0x000fe2000f8e3cff */
[----:B------:R-:W-:Y:S02]  /*1810*/  USHF.L.U32 UR34, UR16, 0x5, URZ ;  /* 0x0000000510227899 */ /* 0x000fe400080006ff */
[----:B------:R-:W-:Y:S01]  /*1820*/  UIADD3.X UR27, UPT, UPT, URZ, UR23, URZ, UP1, !UPT ;  /* 0x00000017ff1b7290 */ /* 0x000fe20008ffe4ff */
[----:B-1----:R-:W-:Y:S01]  /*1830*/  SHF.L.U32 R2, R15, 0x1f, RZ ;  /* 0x0000001f0f027819 */ /* 0x002fe200000006ff */
[----:B------:R-:W-:Y:S02]  /*1840*/  UIADD3 UR32, UPT, UPT, UR32, 0x10800, URZ ;  /* 0x0001080020207890 */ /* 0x000fe4000fffe0ff */
[----:B------:R-:W-:Y:S01]  /*1850*/  UIADD3.X UR21, UPT, UPT, URZ, UR23, URZ, UP0, !UPT ;  /* 0x00000017ff157290 */ /* 0x000fe200087fe4ff */
[----:B------:R1:W1:Y:S01]  /*1860*/  SYNCS.PHASECHK.TRANS64.TRYWAIT P0, [UR8+0x18], R2 ;  /* 0x00001802ff0075a7 */ /* 0x0002620008001108 */
[----:B------:R-:W-:Y:S01]  /*1870*/  ULEA UR8, UR17, UR4, 0xf ;  /* 0x0000000411087291 */ /* 0x000fe2000f8e78ff */
[----:B------:R-:W-:Y:S01]  /*1880*/  UMOV UR18, 0x0 ;  /* 0x0000000000127882 */ /* 0x000fe20000000000 */
[----:B------:R-:W-:-:S02]  /*1890*/  UMOV UR19, 0x10000000 ;  /* 0x1000000000137882 */ /* 0x000fc40000000000 */
[----:B------:R-:W-:Y:S01]  /*18a0*/  UIADD3 UR8, UPT, UPT, UR8, 0x1c800, URZ ;  /* 0x0001c80008087890 */ /* 0x000fe2000fffe0ff */
[----:B------:R1:W-:Y:S01]  /*18b0*/  UTMALDG.3D [UR32], [UR26], desc[UR18] ;  /* 0x000012201a0075b4 */ /* 0x0003e20008011000 */
[----:B------:R-:W-:Y:S01]  /*18c0*/  UMOV UR12, UR36 ;  /* 0x00000024000c7c82 */ /* 0x000fe20008000000 */
[----:B------:R-:W-:Y:S01]  /*18d0*/  UMOV UR9, UR33 ;  /* 0x0000002100097c82 */ /* 0x000fe20008000000 */
[----:B------:R-:W-:Y:S01]  /*18e0*/  UMOV UR10, UR34 ;  /* 0x00000022000a7c82 */ /* 0x000fe20008000000 */
[----:B------:R-:W-:Y:S01]  /*18f0*/  UIADD3 UR16, UPT, UPT, UR16, 0x1, URZ ;  /* 0x0000000110107890 */ /* 0x000fe2000fffe0ff */
[----:B------:R-:W-:Y:S01]  /*1900*/  UMOV UR24, UR5 ;  /* 0x0000000500187c82 */ /* 0x000fe20008000000 */
[----:B------:R-:W-:Y:S02]  /*1910*/  UMOV UR17, UR6 ;  /* 0x0000000600117c82 */ /* 0x000fe40008000000 */
[----:B------:R1:W-:Y:S01]  /*1920*/  UTMALDG.3D [UR8], [UR20], desc[UR18] ;  /* 0x00001208140075b4 */ /* 0x0003e20008011000 */
[----:B------:R-:W-:-:S09]  /*1930*/  UISETP.NE.AND UP0, UPT, UR16, UR5, UPT ;  /* 0x000000051000728c */ /* 0x000fd2000bf05270 */
[----:B------:R-:W-:Y:S05]  /*1940*/  BRA.U UP0, `(.L_x_25) ;  /* 0xfffffffd00607547 */ /* 0x000fea000b83ffff */
.L_x_20:
[----:B-1----:R-:W-:Y:S01]  /*1950*/  ULEA UR8, UR6, UR4, 0x3 ;  /* 0x0000000406087291 */ /* 0x002fe2000f8e18ff */
[----:B------:R-:W-:Y:S01]  /*1960*/  SHF.L.U32 R2, R15, 0x1f, RZ ;  /* 0x0000001f0f027819 */ /* 0x000fe200000006ff */
[----:B------:R-:W-:Y:S01]  /*1970*/  @!P1 SYNCS.ARRIVE.TRANS64.A1T0 RZ, [UR4+0x78], RZ ;  /* 0x000078ffffff99a7 */ /* 0x000fe20008100004 */
[----:B------:R-:W-:-:S06]  /*1980*/  UISETP.GT.AND UP0, UPT, UR15, UR14, UPT ;  /* 0x0000000e0f00728c */ /* 0x000fcc000bf04270 */
[----:B--2---:R1:W2:Y:S03]  /*1990*/  SYNCS.PHASECHK.TRANS64.TRYWAIT P0, [UR8+0x18], R2 ;  /* 0x00001802ff0075a7 */ /* 0x0042a60008001108 */
[----:B------:R-:W-:Y:S05]  /*19a0*/  BRA.U !UP0, `(.L_x_26) ;  /* 0x0000000108ac7547 */ /* 0x000fea000b800000 */
[----:B------:R-:W-:Y:S01]  /*19b0*/  UIADD3 UR21, UPT, UPT, UR7, UR24, URZ ;  /* 0x0000001807157290 */ /* 0x000fe2000fffe0ff */
[----:B------:R-:W-:-:S11]  /*19c0*/  UMOV UR25, UR6 ;  /* 0x0000000600197c82 */ /* 0x000fd60008000000 */
.L_x_31:
[----:B-1----:R-:W-:Y:S01]  /*19d0*/  ULEA UR17, UR25, UR4, 0x3 ;  /* 0x0000000419117291 */ /* 0x002fe2000f8e18ff */
[----:B--2---:R-:W-:Y:S01]  /*19e0*/  @!P5 MOV R3, 0xc000 ;  /* 0x0000c0000003d802 */ /* 0x004fe20000000f00 */
[----:B--2---:R-:W-:Y:S10]  /*19f0*/  @P0 BRA `(.L_x_27) ;  /* 0x00000000000c0947 */ /* 0x004ff40003800000 */
[----:B------:R-:W-:-:S04]  /*1a00*/  SHF.L.U32 R5, R15, 0x1f, RZ ;  /* 0x0000001f0f057819 */ /* 0x000fc800000006ff */
[----:B------:R-:W2:Y:S02]  /*1a10*/  SYNCS.PHASECHK.TRANS64.TRYWAIT P0, [UR17+0x18], R5 ;  /* 0x00001805ff0075a7 */ /* 0x000ea40008001111 */
[----:B--2---:R-:W-:Y:S05]  /*1a20*/  @!P0 BRA `(.L_x_28) ;  /* 0x000000b8006c8947 */ /* 0x004fea0003800000 */
.L_x_27:
[----:B------:R2:W-:Y:S01]  /*1a30*/  @!P5 SYNCS.ARRIVE.TRANS64 RZ, [UR17], R3 ;  /* 0x00000003ffffd9a7 */ /* 0x0005e20008000011 */
[----:B------:R-:W-:Y:S04]  /*1a40*/  BSSY.RECONVERGENT B0, `(.L_x_29) ;  /* 0x0000003000007945 */ /* 0x000fe80003800200 */
[----:B------:R-:W-:Y:S05]  /*1a50*/  @P4 BRA `(.L_x_30) ;  /* 0x0000000000044947 */ /* 0x000fea0003800000 */
[----:B------:R-:W-:Y:S05]  /*1a60*/  BPT.TRAP 0x1 ;  /* 0x000000040000795c */ /* 0x000fea0000300000 */
.L_x_30:
[----:B------:R-:W-:Y:S05]  /*1a70*/  BSYNC.RECONVERGENT B0 ;  /* 0x0000000000007941 */ /* 0x000fea0003800200 */
.L_x_29:
        /* <DEDUP_REMOVED lines=10> */
[----:B------:R-:W-:Y:S01]  /*1b20*/  UIADD3 UR16, UPT, UPT, UR16, 0x10800, URZ ;  /* 0x0001080010107890 */ /* 0x000fe2000fffe0ff */
[----:B-1----:R-:W-:Y:S01]  /*1b30*/  SHF.L.U32 R2, R15, 0x1f, RZ ;  /* 0x0000001f0f027819 */ /* 0x002fe200000006ff */
[----:B------:R-:W-:Y:S02]  /*1b40*/  UIADD3.X UR31, UPT, UPT, URZ, UR23, URZ, UP1, !UPT ;  /* 0x00000017ff1f7290 */ /* 0x000fe40008ffe4ff */
[----:B------:R-:W-:Y:S01]  /*1b50*/  UIADD3.X UR29, UPT, UPT, URZ, UR23, URZ, UP0, !UPT ;  /* 0x00000017ff1d7290 */ /* 0x000fe200087fe4ff */
[----:B------:R1:W1:Y:S01]  /*1b60*/  SYNCS.PHASECHK.TRANS64.TRYWAIT P0, [UR8+0x18], R2 ;  /* 0x00001802ff0075a7 */ /* 0x0002620008001108 */
[----:B------:R-:W-:Y:S01]  /*1b70*/  ULEA UR8, UR25, UR4, 0xf ;  /* 0x0000000419087291 */ /* 0x000fe2000f8e78ff */
[----:B------:R-:W-:Y:S01]  /*1b80*/  UMOV UR26, 0x0 ;  /* 0x00000000001a7882 */ /* 0x000fe20000000000 */
[----:B------:R-:W-:-:S02]  /*1b90*/  UMOV UR27, 0x10000000 ;  /* 0x10000000001b7882 */ /* 0x000fc40000000000 */
[----:B------:R-:W-:Y:S01]  /*1ba0*/  UIADD3 UR8, UPT, UPT, UR8, 0x1c800, URZ ;  /* 0x0001c80008087890 */ /* 0x000fe2000fffe0ff */
[----:B------:R-:W-:Y:S01]  /*1bb0*/  UMOV UR19, UR35 ;  /* 0x0000002300137c82 */ /* 0x000fe20008000000 */
[----:B------:R-:W-:Y:S01]  /*1bc0*/  UMOV UR20, UR36 ;  /* 0x0000002400147c82 */ /* 0x000fe20008000000 */
[----:B------:R-:W-:Y:S01]  /*1bd0*/  UMOV UR12, UR36 ;  /* 0x00000024000c7c82 */ /* 0x000fe20008000000 */
[----:B------:R-:W-:Y:S01]  /*1be0*/  UMOV UR9, UR17 ;  /* 0x0000001100097c82 */ /* 0x000fe20008000000 */
[----:B------:R-:W-:Y:S01]  /*1bf0*/  UMOV UR10, UR18 ;  /* 0x00000012000a7c82 */ /* 0x000fe20008000000 */
[----:B------:R1:W-:Y:S01]  /*1c00*/  UTMALDG.3D [UR16], [UR30], desc[UR26] ;  /* 0x00001a101e0075b4 */ /* 0x0003e20008011000 */
[----:B------:R-:W-:Y:S01]  /*1c10*/  UIADD3 UR24, UPT, UPT, UR24, 0x1, URZ ;  /* 0x0000000118187890 */ /* 0x000fe2000fffe0ff */
[----:B------:R-:W-:-:S03]  /*1c20*/  UMOV UR25, UR6 ;  /* 0x0000000600197c82 */ /* 0x000fc60008000000 */
[----:B------:R-:W-:Y:S01]  /*1c30*/  UISETP.NE.AND UP0, UPT, UR24, UR21, UPT ;  /* 0x000000151800728c */ /* 0x000fe2000bf05270 */
[----:B------:R1:W-:Y:S08]  /*1c40*/  UTMALDG.3D [UR8], [UR28], desc[UR26] ;  /* 0x00001a081c0075b4 */ /* 0x0003f00008011000 */
[----:B------:R-:W-:Y:S05]  /*1c50*/  BRA.U UP0, `(.L_x_31) ;  /* 0xfffffffd005c7547 */ /* 0x000fea000b83ffff */
.L_x_26:
[----:B-1----:R-:W-:Y:S01]  /*1c60*/  LEA R2, R14, UR4, 0x3 ;  /* 0x000000040e027c11 */ /* 0x002fe2000f8e18ff */
[----:B------:R-:W-:Y:S01]  /*1c70*/  NOP ;  /* 0x0000000000007918 */ /* 0x000fe20000000000 */
[----:B--2---:R-:W-:Y:S02]  /*1c80*/  SHF.L.U32 R3, R12, 0x1f, RZ ;  /* 0x0000001f0c037819 */ /* 0x004fe400000006ff */
[----:B------:R-:W-:Y:S02]  /*1c90*/  LEA R4, R14, UR4, 0x4 ;  /* 0x000000040e047c11 */ /* 0x000fe4000f8e20ff */
[----:B------:R-:W1:Y:S02]  /*1ca0*/  SYNCS.PHASECHK.TRANS64.TRYWAIT P0, [R2+URZ+0x80], R3 ;  /* 0x00008003020075a7 */ /* 0x000e6400080011ff */
[----:B-1----:R-:W-:Y:S05]  /*1cb0*/  @!P0 BRA `(.L_x_32) ;  /* 0x000000b400e08947 */ /* 0x002fea0003800000 */
.L_x_167:
[----:B------:R-:W2:Y:S01]  /*1cc0*/  LDS.128 R4, [R4+0xf0] ;  /* 0x0000f00004047984 */ /* 0x000ea20000000c00 */
[----:B---3--:R-:W-:Y:S01]  /*1cd0*/  ISETP.GE.AND P0, PT, R40, 0x1, PT ;  /* 0x000000012800780c */ /* 0x008fe20003f06270 */
[----:B-1----:R-:W-:Y:S01]  /*1ce0*/  VIADD R2, R2, 0x90 ;  /* 0x0000009002027836 */ /* 0x002fe20000000000 */
[----:B------:R-:W-:Y:S01]  /*1cf0*/  @!PT LDS RZ, [RZ] ;  /* 0x00000000fffff984 */ /* 0x000fe20000000800 */
[----:B------:R-:W-:Y:S01]  /*1d00*/  @!PT LDS RZ, [RZ] ;  /* 0x00000000fffff984 */ /* 0x000fe20000000800 */
[----:B------:R-:W-:Y:S01]  /*1d10*/  @!PT LDS RZ, [RZ] ;  /* 0x00000000fffff984 */ /* 0x000fe20000000800 */
[----:B------:R-:W-:Y:S01]  /*1d20*/  @!PT LDS RZ, [RZ] ;  /* 0x00000000fffff984 */ /* 0x000fe20000000800 */
[----:B------:R1:W-:Y:S06]  /*1d30*/  MEMBAR.ALL.CTA ;  /* 0x0000000000007992 */ /* 0x0003ec0000008000 */
[----:B-1----:R-:W1:Y:S01]  /*1d40*/  FENCE.VIEW.ASYNC.S ;  /* 0x00000000000073c6 */ /* 0x002e620000000000 */
[----:B------:R-:W-:-:S04]  /*1d50*/  PRMT R2, RZ, 0x654, R2 ;  /* 0x00000654ff027816 */ /* 0x000fc80000000002 */
[----:B-1----:R1:W-:Y:S01]  /*1d60*/  SYNCS.ARRIVE.TRANS64.RED.A1T0 RZ, [R2+URZ], RZ ;  /* 0x000000ff02ff79a7 */ /* 0x0023e200081004ff */
[----:B--2---:R-:W-:-:S13]  /*1d70*/  LOP3.LUT P2, RZ, R6, 0x1, RZ, 0xc0, !PT ;  /* 0x0000000106ff7812 */ /* 0x004fda000784c0ff */
[----:B------:R-:W-:Y:S01]  /*1d80*/  @P2 SHF.R.U32.HI R3, RZ, 0x10, R5 ;  /* 0x00000010ff032819 */ /* 0x000fe20000011605 */
[----:B------:R-:W-:Y:S01]  /*1d90*/  VOTEU.ANY UP0, P2 ;  /* 0x0000000000ff7886 */ /* 0x000fe20001000100 */
[----:B------:R-:W-:Y:S02]  /*1da0*/  @P2 MOV R13, R4 ;  /* 0x00000004000d2202 */ /* 0x000fe40000000f00 */
[----:B------:R-:W-:Y:S02]  /*1db0*/  @P2 R2UR.BROADCAST UR8, R3 ;  /* 0x00000000030822ca */ /* 0x000fe400008e0000 */
[----:B------:R-:W-:-:S11]  /*1dc0*/  @P2 LOP3.LUT R11, R5, 0xffff, RZ, 0xc0, !PT ;  /* 0x0000ffff050b2812 */ /* 0x000fd600078ec0ff */
[----:B------:R-:W-:Y:S01]  /*1dd0*/  @UP0 UMOV UR36, UR8 ;  /* 0x0000000800240c82 */ /* 0x000fe20008000000 */
[----:B-1----:R-:W-:Y:S05]  /*1de0*/  @!P0 BRA `(.L_x_33) ;  /* 0x0000000000b88947 */ /* 0x002fea0003800000 */
[----:B------:R-:W4:Y:S01]  /*1df0*/  LDC.64 R4, c[0x0][0xb18] ;  /* 0x0002c600ff047b82 */ /* 0x000f220000000a00 */
[----:B------:R-:W-:-:S07]  /*1e00*/  ISETP.NE.AND P3, PT, R40, 0x1, PT ;  /* 0x000000012800780c */ /* 0x000fce0003f65270 */
[----:B------:R-:W1:Y:S08]  /*1e10*/  LDC.64 R6, c[0x0][0xb10] ;  /* 0x0002c400ff067b82 */ /* 0x000e700000000a00 */
[----:B------:R-:W2:Y:S08]  /*1e20*/  LDC R16, c[0x0][0xb20] ;  /* 0x0002c800ff107b82 */ /* 0x000eb00000000800 */
[----:B------:R-:W3:Y:S01]  /*1e30*/  LDC R18, c[0x0][0xb0c] ;  /* 0x0002c300ff127b82 */ /* 0x000ee20000000800 */
[----:B----4-:R-:W-:Y:S01]  /*1e40*/  IMAD.HI.U32 R17, R0, R5, RZ ;  /* 0x0000000500117227 */ /* 0x010fe200078e00ff */
[----:B------:R-:W-:-:S03]  /*1e50*/  ISETP.NE.AND P0, PT, R4, 0x1, PT ;  /* 0x000000010400780c */ /* 0x000fc60003f05270 */
[----:B------:R-:W-:-:S03]  /*1e60*/  IMAD.HI.U32 R5, R11, R5, RZ ;  /* 0x000000050b057227 */ /* 0x000fc600078e00ff */
[----:B------:R-:W4:Y:S01]  /*1e70*/  LDC.64 R2, c[0x0][0xb28] ;  /* 0x0002ca00ff027b82 */ /* 0x000f220000000a00 */
[----:B-1----:R-:W-:-:S04]  /*1e80*/  IMAD.HI.U32 R20, R9, R6, RZ ;  /* 0x0000000609147227 */ /* 0x002fc800078e00ff */
[----:B------:R-:W-:Y:S01]  /*1e90*/  IMAD.HI.U32 R22, R13, R6, RZ ;  /* 0x000000060d167227 */ /* 0x000fe200078e00ff */
[----:B------:R-:W-:Y:S02]  /*1ea0*/  SHF.R.U32.HI R20, RZ, R7, R20 ;  /* 0x00000007ff147219 */ /* 0x000fe40000011614 */
[-C--:B--2---:R-:W-:Y:S02]  /*1eb0*/  SHF.R.U32.HI R17, RZ, R16.reuse, R17 ;  /* 0x00000010ff117219 */ /* 0x084fe40000011611 */
[----:B------:R-:W-:Y:S02]  /*1ec0*/  SHF.R.U32.HI R16, RZ, R16, R5 ;  /* 0x00000010ff107219 */ /* 0x000fe40000011605 */
[----:B------:R-:W-:Y:S02]  /*1ed0*/  SEL R17, R0, R17, !P0 ;  /* 0x0000001100117207 */ /* 0x000fe40004000000 */
[----:B------:R-:W-:Y:S02]  /*1ee0*/  SHF.R.U32.HI R22, RZ, R7, R22 ;  /* 0x00000007ff167219 */ /* 0x000fe40000011616 */
[----:B---3--:R-:W-:-:S02]  /*1ef0*/  ISETP.NE.AND P1, PT, R18, 0x1, PT ;  /* 0x000000011200780c */ /* 0x008fc40003f25270 */
[----:B------:R-:W-:Y:S02]  /*1f00*/  SEL R5, R11, R16, !P0 ;  /* 0x000000100b057207 */ /* 0x000fe40004000000 */
[----:B------:R-:W-:Y:S02]  /*1f10*/  SEL R19, R9, R20, !P1 ;  /* 0x0000001409137207 */ /* 0x000fe40004800000 */
[----:B------:R-:W-:Y:S01]  /*1f20*/  SEL R7, R13, R22, !P1 ;  /* 0x000000160d077207 */ /* 0x000fe20004800000 */
[----:B----4-:R-:W-:-:S04]  /*1f30*/  IMAD.HI.U32 R20, R17, R2, RZ ;  /* 0x0000000211147227 */ /* 0x010fc800078e00ff */
[----:B------:R-:W-:Y:S01]  /*1f40*/  IMAD.HI.U32 R6, R19, R2, RZ ;  /* 0x0000000213067227 */ /* 0x000fe200078e00ff */
[----:B------:R-:W-:-:S04]  /*1f50*/  @P3 SHF.R.U32.HI R17, RZ, R3, R20 ;  /* 0x00000003ff113219 */ /* 0x000fc80000011614 */
        /* <DEDUP_REMOVED lines=8> */
[----:B------:R-:W-:-:S04]  /*1fe0*/  @!P0 IMAD.HI.U32 R16, R7, R2, RZ ;  /* 0x0000000207108227 */ /* 0x000fc800078e00ff */
[----:B------:R-:W-:Y:S01]  /*1ff0*/  IMAD.MOV R2, RZ, RZ, -R6 ;  /* 0x000000ffff027224 */ /* 0x000fe200078e0a06 */
[----:B------:R-:W-:-:S03]  /*2000*/  @!P0 SHF.R.U32.HI R16, RZ, R3, R16 ;  /* 0x00000003ff108219 */ /* 0x000fc60000011610 */
[----:B------:R-:W-:Y:S01]  /*2010*/  IMAD R2, R40, R2, R5 ;  /* 0x0000000228027224 */ /* 0x000fe200078e0205 */
[----:B------:R-:W-:Y:S02]  /*2020*/  @!P0 SEL R3, R7, R16, !P3 ;  /* 0x0000001007038207 */ /* 0x000fe40005800000 */
[----:B------:R-:W-:-:S03]  /*2030*/  IADD3 R16, PT, PT, -R5, RZ, RZ ;  /* 0x000000ff05107210 */ /* 0x000fc60007ffe1ff */
[--C-:B------:R-:W-:Y:S02]  /*2040*/  @!P0 IMAD.IADD R6, R6, 0x1, -R3.reuse ;  /* 0x0000000106068824 */ /* 0x100fe400078e0a03 */
[----:B------:R-:W-:Y:S01]  /*2050*/  @!P0 IMAD R3, R2, R19, R3 ;  /* 0x0000001302038224 */ /* 0x000fe200078e0203 */
[----:B------:R-:W-:Y:S01]  /*2060*/  IADD3 R2, PT, PT, -R7, RZ, RZ ;  /* 0x000000ff07027210 */ /* 0x000fe20007ffe1ff */
[----:B------:R-:W-:Y:S02]  /*2070*/  @!P0 IMAD R5, R40, R6, R7 ;  /* 0x0000000628058224 */ /* 0x000fe400078e0207 */
[----:B------:R-:W-:Y:S02]  /*2080*/  IMAD R11, R4, R16, R11 ;  /* 0x00000010040b7224 */ /* 0x000fe400078e020b */
[----:B------:R-:W-:Y:S02]  /*2090*/  @!P0 IMAD.MOV.U32 R7, RZ, RZ, R3 ;  /* 0x000000ffff078224 */ /* 0x000fe400078e0003 */
[----:B------:R-:W-:-:S02]  /*20a0*/  IMAD R2, R18, R2, R13 ;  /* 0x0000000212027224 */ /* 0x000fc400078e020d */
[----:B------:R-:W-:Y:S02]  /*20b0*/  IMAD R11, R5, R4, R11 ;  /* 0x00000004050b7224 */ /* 0x000fe400078e020b */
[----:B------:R-:W-:Y:S02]  /*20c0*/  IMAD R13, R7, R18, R2 ;  /* 0x00000012070d7224 */ /* 0x000fe400078e0202 */
.L_x_33:
[----:B------:R-:W1:Y:S02]  /*20d0*/  LDCU UR8, c[0x0][0xb30] ;  /* 0x00016600ff0877ac */ /* 0x000e640008000800 */
[----:B-1----:R-:W-:-:S09]  /*20e0*/  UISETP.NE.AND UP0, UPT, UR8, 0x1, UPT ;  /* 0x000000010800788c */ /* 0x002fd2000bf05270 */
[----:B------:R-:W-:Y:S05]  /*20f0*/  BRA.U UP0, `(.L_x_34) ;  /* 0x0000000100407547 */ /* 0x000fea000b800000 */
[----:B------:R-:W1:Y:S08]  /*2100*/  LDC.64 R4, c[0x0][0xb10] ;  /* 0x0002c400ff047b82 */ /* 0x000e700000000a00 */
[----:B------:R-:W2:Y:S08]  /*2110*/  LDC.64 R2, c[0x0][0xb18] ;  /* 0x0002c600ff027b82 */ /* 0x000eb00000000a00 */
[----:B------:R-:W3:Y:S08]  /*2120*/  LDC R6, c[0x0][0xb20] ;  /* 0x0002c800ff067b82 */ /* 0x000ef00000000800 */
[----:B------:R-:W4:Y:S01]  /*2130*/  LDC R16, c[0x0][0xb0c] ;  /* 0x0002c300ff107b82 */ /* 0x000f220000000800 */
[----:B-1----:R-:W-:-:S05]  /*2140*/  IMAD.HI.U32 R4, R13, R4, RZ ;  /* 0x000000040d047227 */ /* 0x002fca00078e00ff */
[----:B------:R-:W-:Y:S01]  /*2150*/  SHF.R.U32.HI R4, RZ, R5, R4 ;  /* 0x00000005ff047219 */ /* 0x000fe20000011604 */
[----:B--2---:R-:W-:Y:S01]  /*2160*/  IMAD.HI.U32 R3, R11, R3, RZ ;  /* 0x000000030b037227 */ /* 0x004fe200078e00ff */
[----:B------:R-:W-:-:S04]  /*2170*/  ISETP.NE.AND P0, PT, R2, 0x1, PT ;  /* 0x000000010200780c */ /* 0x000fc80003f05270 */
[----:B---3--:R-:W-:-:S04]  /*2180*/  SHF.R.U32.HI R6, RZ, R6, R3 ;  /* 0x00000006ff067219 */ /* 0x008fc80000011603 */
[----:B------:R-:W-:Y:S02]  /*2190*/  SEL R3, R11, R6, !P0 ;  /* 0x000000060b037207 */ /* 0x000fe40004000000 */
[----:B----4-:R-:W-:-:S04]  /*21a0*/  ISETP.NE.AND P1, PT, R16, 0x1, PT ;  /* 0x000000011000780c */ /* 0x010fc80003f25270 */
[----:B------:R-:W-:-:S05]  /*21b0*/  SEL R4, R13, R4, !P1 ;  /* 0x000000040d047207 */ /* 0x000fca0004800000 */
[----:B------:R-:W-:Y:S02]  /*21c0*/  IMAD.IADD R5, R3, 0x1, -R4 ;  /* 0x0000000103057824 */ /* 0x000fe400078e0a04 */
[----:B------:R-:W-:Y:S02]  /*21d0*/  IMAD.IADD R3, R4, 0x1, -R3 ;  /* 0x0000000104037824 */ /* 0x000fe400078e0a03 */
[----:B------:R-:W-:Y:S02]  /*21e0*/  IMAD R13, R5, R16, R13 ;  /* 0x00000010050d7224 */ /* 0x000fe400078e020d */
[----:B------:R-:W-:-:S07]  /*21f0*/  IMAD R11, R3, R2, R11 ;  /* 0x00000002030b7224 */ /* 0x000fce00078e020b */
.L_x_34:
[----:B------:R-:W-:Y:S01]  /*2200*/  VIADD R14, R14, 0x1 ;  /* 0x000000010e0e7836 */ /* 0x000fe20000000000 */
[----:B------:R-:W-:Y:S01]  /*2210*/  PLOP3.LUT P1, PT, PT, PT, PT, 0x80, 0x8 ;  /* 0x000000000008781c */ /* 0x000fe20003f2f070 */
[----:B------:R-:W-:Y:S02]  /*2220*/  IMAD.IADD R21, R13, 0x1, R104 ;  /* 0x000000010d157824 */ /* 0x000fe400078e0268 */
[----:B------:R-:W-:Y:S01]  /*2230*/  IMAD.IADD R20, R11, 0x1, R102 ;  /* 0x000000010b147824 */ /* 0x000fe200078e0266 */
[----:B------:R-:W-:-:S04]  /*2240*/  ISETP.NE.AND P0, PT, R14, 0x2, PT ;  /* 0x000000020e00780c */ /* 0x000fc80003f05270 */
[----:B------:R-:W-:Y:S02]  /*2250*/  SEL R3, RZ, 0x1, P0 ;  /* 0x00000001ff037807 */ /* 0x000fe40000000000 */
[----:B------:R-:W-:Y:S02]  /*2260*/  SEL R14, R14, RZ, P0 ;  /* 0x000000ff0e0e7207 */ /* 0x000fe40000000000 */
[----:B------:R-:W-:Y:S01]  /*2270*/  LOP3.LUT R12, R12, R3, RZ, 0x3c, !PT ;  /* 0x000000030c0c7212 */ /* 0x000fe200078e3cff */
[----:B------:R-:W-:Y:S06]  /*2280*/  @P2 BRA `(.L_x_35) ;  /* 0xfffffff000982947 */ /* 0x000fec000383ffff */
[----:B------:R-:W-:Y:S01]  /*2290*/  UIADD3 UR4, UPT, UPT, UR4, 0x18, URZ ;  /* 0x0000001804047890 */ /* 0x000fe2000fffe0ff */
[----:B------:R-:W-:-:S03]  /*22a0*/  SHF.L.U32 R3, R15, 0x1f, RZ ;  /* 0x0000001f0f037819 */ /* 0x000fc600000006ff */
[----:B------:R-:W-:-:S09]  /*22b0*/  ULEA UR5, UR6, UR4, 0x3 ;  /* 0x0000000406057291 */ /* 0x000fd2000f8e18ff */
[----:B------:R-:W1:Y:S02]  /*22c0*/  SYNCS.PHASECHK.TRANS64.TRYWAIT P0, [UR5], R3 ;  /* 0x00000003ff0075a7 */ /* 0x000e640008001105 */
[----:B-1----:R-:W-:Y:S05]  /*22d0*/  @!P0 BRA `(.L_x_36) ;  /* 0x000000b0006c8947 */ /* 0x002fea0003800000 */
.L_x_169:
[----:B------:R-:W-:-:S04]  /*22e0*/  UIADD3 UR6, UPT, UPT, UR6, 0x1, URZ ;  /* 0x0000000106067890 */ /* 0x000fc8000fffe0ff */
[----:B------:R-:W-:-:S04]  /*22f0*/  UISETP.NE.AND UP0, UPT, UR6, 0x3, UPT ;  /* 0x000000030600788c */ /* 0x000fc8000bf05270 */
[----:B------:R-:W-:Y:S02]  /*2300*/  USEL UR7, URZ, 0x1, UP0 ;  /* 0x00000001ff077887 */ /* 0x000fe40008000000 */
[----:B------:R-:W-:-:S04]  /*2310*/  USEL UR6, UR6, URZ, UP0 ;  /* 0x000000ff06067287 */ /* 0x000fc80008000000 */
[----:B------:R-:W-:Y:S01]  /*2320*/  ULEA UR5, UR6, UR4, 0x3 ;  /* 0x0000000406057291 */ /* 0x000fe2000f8e18ff */
[----:B------:R-:W-:-:S04]  /*2330*/  LOP3.LUT R15, R15, UR7, RZ, 0x3c, !PT ;  /* 0x000000070f0f7c12 */ /* 0x000fc8000f8e3cff */
[----:B-1----:R-:W-:-:S04]  /*2340*/  SHF.L.U32 R3, R15, 0x1f, RZ ;  /* 0x0000001f0f037819 */ /* 0x002fc800000006ff */
[----:B------:R-:W1:Y:S02]  /*2350*/  SYNCS.PHASECHK.TRANS64.TRYWAIT P0, [UR5], R3 ;  /* 0x00000003ff0075a7 */ /* 0x000e640008001105 */
[----:B-1----:R-:W-:Y:S05]  /*2360*/  @!P0 BRA `(.L_x_37) ;  /* 0x000000b000608947 */ /* 0x002fea0003800000 */
.L_x_171:
[----:B------:R-:W-:-:S04]  /*2370*/  UIADD3 UR6, UPT, UPT, UR6, 0x1, URZ ;  /* 0x0000000106067890 */ /* 0x000fc8000fffe0ff */
[----:B------:R-:W-:-:S04]  /*2380*/  UISETP.NE.AND UP0, UPT, UR6, 0x3, UPT ;  /* 0x000000030600788c */ /* 0x000fc8000bf05270 */
[----:B------:R-:W-:Y:S02]  /*2390*/  USEL UR5, URZ, 0x1, UP0 ;  /* 0x00000001ff057887 */ /* 0x000fe40008000000 */
[----:B------:R-:W-:-:S04]  /*23a0*/  USEL UR6, UR6, URZ, UP0 ;  /* 0x000000ff06067287 */ /* 0x000fc80008000000 */
[----:B------:R-:W-:Y:S01]  /*23b0*/  ULEA UR6, UR6, UR4, 0x3 ;  /* 0x0000000406067291 */ /* 0x000fe2000f8e18ff */
[----:B-1----:R-:W-:-:S04]  /*23c0*/  LOP3.LUT R3, R15, UR5, RZ, 0x3c, !PT ;  /* 0x000000050f037c12 */ /* 0x002fc8000f8e3cff */
[----:B------:R-:W-:Y:S01]  /*23d0*/  SHF.L.U32 R3, R3, 0x1f, RZ ;  /* 0x0000001f03037819 */ /* 0x000fe200000006ff */
[----:B----4-:R-:W-:-:S07]  /*23e0*/  IMAD.U32 R0, RZ, RZ, UR6 ;  /* 0x00000006ff007e24 */ /* 0x010fce000f8e00ff */
.L_x_38:
[----:B-1----:R1:W2:Y:S02]  /*23f0*/  SYNCS.PHASECHK.TRANS64.TRYWAIT P0, [R0+URZ], R3 ;  /* 0x00000003000075a7 */ /* 0x0022a400080011ff */
[----:B--2---:R-:W-:Y:S05]  /*2400*/  @!P0 NANOSLEEP.SYNCS 0x989680 ;  /* 0x009896800000895d */ /* 0x004fea0003900000 */
[----:B------:R-:W2:Y:S02]  /*2410*/  @!P0 SYNCS.PHASECHK.TRANS64 P0, [R0+URZ], R3 ;  /* 0x00000003000085a7 */ /* 0x000ea400080010ff */
[----:B--2---:R-:W-:Y:S05]  /*2420*/  @P0 EXIT ;  /* 0x000000000000094d */ /* 0x004fea0003800000 */
[----:B------:R-:W-:Y:S05]  /*2430*/  BRA `(.L_x_38) ;  /* 0xfffffffc00ec7947 */ /* 0x000fea000383ffff */
.L_x_17:
[----:B------:R-:W-:-:S04]  /*2440*/  UISETP.NE.AND UP1, UPT, UR37, URZ, UPT ;  /* 0x000000ff2500728c */ /* 0x000fc8000bf25270 */
[----:B------:R-:W-:-:S09]  /*2450*/  UISETP.NE.OR UP1, UPT, UR8, 0x1, UP1 ;  /* 0x000000010800788c */ /* 0x000fd20008f25670 */
[----:B------:R-:W-:Y:S05]  /*2460*/  BRA.U UP1, `(.L_x_39) ;  /* 0x0000000501487547 */ /* 0x000fea000b800000 */
[----:B------:R-:W-:Y:S01]  /*2470*/  ISETP.NE.AND P2, PT, R2, RZ, PT ;  /* 0x000000ff0200720c */ /* 0x000fe20003f45270 */
[----:B------:R-:W-:Y:S01]  /*2480*/  IMAD.MOV.U32 R12, RZ, RZ, 0x1 ;  /* 0x00000001ff0c7424 */ /* 0x000fe200078e00ff */
[----:B------:R-:W-:Y:S02]  /*2490*/  CS2R R10, SRZ ;  /* 0x00000000000a7805 */ /* 0x000fe4000001ff00 */
[----:B------:R-:W-:Y:S01]  /*24a0*/  CS2R R8, SRZ ;  /* 0x0000000000087805 */ /* 0x000fe2000001ff00 */
[----:B------:R-:W-:Y:S01]  /*24b0*/  UMOV UR4, 0x400 ;  /* 0x0000040000047882 */ /* 0x000fe20000000000 */
[----:B------:R-:W-:Y:S01]  /*24c0*/  UMOV UR6, URZ ;  /* 0x000000ff00067c82 */ /* 0x000fe20008000000 */
[----:B------:R-:W-:-:S12]  /*24d0*/  ULEA UR37, UR37, UR4, 0x18 ;  /* 0x0000000425257291 */ /* 0x000fd8000f8ec0ff */
.L_x_43:
[----:B------:R-:W-:Y:S02]  /*24e0*/  LEA R0, R8, UR37, 0x3 ;  /* 0x0000002508007c11 */ /* 0x000fe4000f8e18ff */
[----:B------:R-:W-:-:S03]  /*24f0*/  SHF.L.U32 R5, R9, 0x1f, RZ ;  /* 0x0000001f09057819 */ /* 0x000fc600000006ff */
[----:B------:R-:W-:Y:S01]  /*2500*/  VIADD R4, R0, 0xd0 ;  /* 0x000000d000047836 */ /* 0x000fe20000000000 */
[----:B------:R-:W1:Y:S02]  /*2510*/  SYNCS.PHASECHK.TRANS64.TRYWAIT P0, [R0+URZ+0xc0], R5 ;  /* 0x0000c005000075a7 */ /* 0x000e6400080011ff */
[----:B-1----:R-:W-:Y:S05]  /*2520*/  @!P0 BRA `(.L_x_40) ;  /* 0x000000b000088947 */ /* 0x002fea0003800000 */
.L_x_172:
[----:B------:R-:W-:Y:S01]  /*2530*/  ULEA UR5, UR6, UR37, 0x3 ;  /* 0x0000002506057291 */ /* 0x000fe2000f8e18ff */
[----:B------:R-:W-:Y:S02]  /*2540*/  PRMT R4, RZ, 0x654, R4 ;  /* 0x00000654ff047816 */ /* 0x000fe40000000004 */
[----:B-1----:R-:W-:Y:S01]  /*2550*/  SHF.L.U32 R5, R12, 0x1f, RZ ;  /* 0x0000001f0c057819 */ /* 0x002fe200000006ff */
[----:B------:R-:W-:Y:S01]  /*2560*/  UIADD3 UR4, UPT, UPT, UR5, 0x80, URZ ;  /* 0x0000008005047890 */ /* 0x000fe2000fffe0ff */
[----:B------:R1:W-:Y:S05]  /*2570*/  SYNCS.ARRIVE.TRANS64.RED.A1T0 RZ, [R4+URZ], RZ ;  /* 0x000000ff04ff79a7 */ /* 0x0003ea00081004ff */
[----:B------:R-:W-:Y:S01]  /*2580*/  IMAD.U32 R7, RZ, RZ, UR4 ;  /* 0x00000004ff077e24 */ /* 0x000fe2000f8e00ff */
[----:B------:R-:W2:Y:S04]  /*2590*/  SYNCS.PHASECHK.TRANS64.TRYWAIT P0, [UR5+0x90], R5 ;  /* 0x00009005ff0075a7 */ /* 0x000ea80008001105 */
[----:B------:R-:W-:Y:S01]  /*25a0*/  PRMT R6, R2, 0x654, R7 ;  /* 0x0000065402067816 */ /* 0x000fe20000000007 */
[----:B-1----:R-:W-:Y:S01]  /*25b0*/  @!P2 IMAD.MOV.U32 R4, RZ, RZ, 0x10 ;  /* 0x00000010ff04a424 */ /* 0x002fe200078e00ff */
[----:B--2---:R-:W-:Y:S06]  /*25c0*/  @!P0 BRA `(.L_x_41) ;  /* 0x000000ac00f48947 */ /* 0x004fec0003800000 */
.L_x_174:
[----:B------:R-:W-:Y:S01]  /*25d0*/  ULEA UR4, UR6, UR37, 0x4 ;  /* 0x0000002506047291 */ /* 0x000fe2000f8e20ff */
[----:B------:R-:W-:Y:S01]  /*25e0*/  SEL R3, R6, R3, !P2 ;  /* 0x0000000306037207 */ /* 0x000fe20005000000 */
[----:B------:R-:W-:Y:S01]  /*25f0*/  UIADD3 UR5, UPT, UPT, UR5, 0x80, URZ ;  /* 0x0000008005057890 */ /* 0x000fe2000fffe0ff */
[----:B-1----:R-:W-:Y:S01]  /*2600*/  LEA R0, R11, UR37, 0x3 ;  /* 0x000000250b007c11 */ /* 0x002fe2000f8e18ff */
[----:B------:R-:W-:Y:S01]  /*2610*/  UIADD3 UR4, UPT, UPT, UR4, 0xf0, URZ ;  /* 0x000000f004047890 */ /* 0x000fe2000fffe0ff */
[----:B------:R-:W-:Y:S01]  /*2620*/  SHF.L.U32 R5, R10, 0x1f, RZ ;  /* 0x0000001f0a057819 */ /* 0x000fe200000006ff */
[----:B------:R1:W-:Y:S01]  /*2630*/  @!P2 SYNCS.ARRIVE.TRANS64.RED RZ, [R3+URZ], R4 ;  /* 0x0000000403ffa9a7 */ /* 0x0003e200080004ff */
[----:B------:R-:W-:Y:S01]  /*2640*/  UIADD3 UR6, UPT, UPT, UR6, 0x1, URZ ;  /* 0x0000000106067890 */ /* 0x000fe2000fffe0ff */
[----:B------:R-:W-:-:S03]  /*2650*/  VIADD R8, R8, 0x1 ;  /* 0x0000000108087836 */ /* 0x000fc60000000000 */
[----:B------:R-:W-:Y:S02]  /*2660*/  UISETP.NE.AND UP0, UPT, UR6, 0x2, UPT ;  /* 0x000000020600788c */ /* 0x000fe4000bf05270 */
[----:B------:R-:W-:Y:S06]  /*2670*/  UGETNEXTWORKID.BROADCAST [UR4], [UR5] ;  /* 0x00000000040073ca */ /* 0x000fec0008000100 */
[----:B------:R-:W-:Y:S01]  /*2680*/  USEL UR4, URZ, 0x1, UP0 ;  /* 0x00000001ff047887 */ /* 0x000fe20008000000 */
[----:B------:R-:W-:Y:S01]  /*2690*/  ISETP.NE.AND P0, PT, R8, 0x2, PT ;  /* 0x000000020800780c */ /* 0x000fe20003f05270 */
[----:B------:R-:W-:Y:S01]  /*26a0*/  USEL UR6, UR6, URZ, UP0 ;  /* 0x000000ff06067287 */ /* 0x000fe20008000000 */
[----:B------:R-:W2:Y:S03]  /*26b0*/  SYNCS.PHASECHK.TRANS64.TRYWAIT P1, [R0+URZ+0x80], R5 ;  /* 0x00008005000075a7 */ /* 0x000ea600080211ff */
[----:B------:R-:W-:Y:S01]  /*26c0*/  LOP3.LUT R12, R12, UR4, RZ, 0x3c, !PT ;  /* 0x000000040c0c7c12 */ /* 0x000fe2000f8e3cff */
[----:B-12---:R-:W-:Y:S07]  /*26d0*/  @!P1 BRA `(.L_x_42) ;  /* 0x000000ac00c89947 */ /* 0x006fee0003800000 */
.L_x_175:
[C---:B------:R-:W-:Y:S01]  /*26e0*/  LEA R4, R11.reuse, UR37, 0x4 ;  /* 0x000000250b047c11 */ /* 0x040fe2000f8e20ff */
[----:B-1----:R-:W-:Y:S01]  /*26f0*/  VIADD R0, R0, 0x90 ;  /* 0x0000009000007836 */ /* 0x002fe20000000000 */
[----:B------:R-:W-:Y:S01]  /*2700*/  SEL R8, R8, RZ, P0 ;  /* 0x000000ff08087207 */ /* 0x000fe20000000000 */
[----:B------:R-:W-:-:S03]  /*2710*/  VIADD R11, R11, 0x1 ;  /* 0x000000010b0b7836 */ /* 0x000fc60000000000 */
[----:B------:R-:W1:Y:S01]  /*2720*/  LDS.128 R4, [R4+0xf0] ;  /* 0x0000f00004047984 */ /* 0x000e620000000c00 */
[----:B------:R-:W-:Y:S02]  /*2730*/  PRMT R0, RZ, 0x654, R0 ;  /* 0x00000654ff007816 */ /* 0x000fe40000000000 */
[C---:B------:R-:W-:Y:S01]  /*2740*/  ISETP.NE.AND P1, PT, R11.reuse, 0x2, PT ;  /* 0x000000020b00780c */ /* 0x040fe20003f25270 */
[----:B------:R-:W-:Y:S01]  /*2750*/  @!PT LDS RZ, [RZ] ;  /* 0x00000000fffff984 */ /* 0x000fe20000000800 */
[----:B------:R-:W-:Y:S01]  /*2760*/  @!PT LDS RZ, [RZ] ;  /* 0x00000000fffff984 */ /* 0x000fe20000000800 */
[----:B------:R-:W-:Y:S01]  /*2770*/  @!PT LDS RZ, [RZ] ;  /* 0x00000000fffff984 */ /* 0x000fe20000000800 */
[----:B------:R-:W-:Y:S01]  /*2780*/  @!PT LDS RZ, [RZ] ;  /* 0x00000000fffff984 */ /* 0x000fe20000000800 */
[----:B------:R2:W-:Y:S06]  /*2790*/  MEMBAR.ALL.CTA ;  /* 0x0000000000007992 */ /* 0x0005ec0000008000 */
[----:B--2---:R-:W2:Y:S01]  /*27a0*/  FENCE.VIEW.ASYNC.S ;  /* 0x00000000000073c6 */ /* 0x004ea20000000000 */
[----:B------:R-:W-:Y:S01]  /*27b0*/  SEL R11, R11, RZ, P1 ;  /* 0x000000ff0b0b7207 */ /* 0x000fe20000800000 */
[----:B--2---:R2:W-:Y:S01]  /*27c0*/  SYNCS.ARRIVE.TRANS64.RED.A1T0 RZ, [R0+URZ], RZ ;  /* 0x000000ff00ff79a7 */ /* 0x0045e200081004ff */
[----:B-1----:R-:W-:-:S02]  /*27d0*/  LOP3.LUT P3, RZ, R6, 0x1, RZ, 0xc0, !PT ;  /* 0x0000000106ff7812 */ /* 0x002fc4000786c0ff */
[----:B------:R-:W-:-:S04]  /*27e0*/  SEL R5, RZ, 0x1, P1 ;  /* 0x00000001ff057807 */ /* 0x000fc80000800000 */
[----:B------:R-:W-:Y:S02]  /*27f0*/  LOP3.LUT R10, R10, R5, RZ, 0x3c, !PT ;  /* 0x000000050a0a7212 */ /* 0x000fe400078e3cff */
[----:B--2---:R-:W-:-:S04]  /*2800*/  SEL R0, RZ, 0x1, P0 ;  /* 0x00000001ff007807 */ /* 0x004fc80000000000 */
[----:B------:R-:W-:Y:S01]  /*2810*/  LOP3.LUT R9, R9, R0, RZ, 0x3c, !PT ;  /* 0x0000000009097212 */ /* 0x000fe200078e3cff */
[----:B------:R-:W-:Y:S06]  /*2820*/  @P3 BRA `(.L_x_43) ;  /* 0xfffffffc002c3947 */ /* 0x000fec000383ffff */
[----:B------:R-:W-:Y:S01]  /*2830*/  ULEA UR5, UR6, UR37, 0x3 ;  /* 0x0000002506057291 */ /* 0x000fe2000f8e18ff */
[----:B------:R-:W-:-:S08]  /*2840*/  SHF.L.U32 R3, R12, 0x1f, RZ ;  /* 0x0000001f0c037819 */ /* 0x000fd000000006ff */
[----:B------:R-:W1:Y:S02]  /*2850*/  SYNCS.PHASECHK.TRANS64 P0, [UR5+0x90], R3 ;  /* 0x00009003ff0075a7 */ /* 0x000e640008001005 */
[----:B-1----:R-:W-:Y:S05]  /*2860*/  @P0 BRA `(.L_x_44) ;  /* 0x0000000000080947 */ /* 0x002fea0003800000 */
[----:B------:R-:W1:Y:S02]  /*2870*/  SYNCS.PHASECHK.TRANS64.TRYWAIT P0, [UR5+0x90], R3 ;  /* 0x00009003ff0075a7 */ /* 0x000e640008001105 */
[----:B-1----:R-:W-:Y:S05]  /*2880*/  @!P0 BRA `(.L_x_45) ;  /* 0x000000ac00708947 */ /* 0x002fea0003800000 */
.L_x_44:
[----:B------:R-:W-:-:S04]  /*2890*/  UIADD3 UR4, UPT, UPT, UR6, 0x1, URZ ;  /* 0x0000000106047890 */ /* 0x000fc8000fffe0ff */
[----:B------:R-:W-:-:S04]  /*28a0*/  UISETP.NE.AND UP0, UPT, UR4, 0x2, UPT ;  /* 0x000000020400788c */ /* 0x000fc8000bf05270 */
[----:B------:R-:W-:Y:S02]  /*28b0*/  USEL UR7, URZ, 0x1, UP0 ;  /* 0x00000001ff077887 */ /* 0x000fe40008000000 */
[----:B------:R-:W-:-:S04]  /*28c0*/  USEL UR4, UR4, URZ, UP0 ;  /* 0x000000ff04047287 */ /* 0x000fc80008000000 */
[----:B------:R-:W-:Y:S01]  /*28d0*/  ULEA UR4, UR4, UR37, 0x3 ;  /* 0x0000002504047291 */ /* 0x000fe2000f8e18ff */
[----:B-1----:R-:W-:-:S04]  /*28e0*/  LOP3.LUT R3, R12, UR7, RZ, 0x3c, !PT ;  /* 0x000000070c037c12 */ /* 0x002fc8000f8e3cff */
[----:B------:R-:W-:-:S04]  /*28f0*/  SHF.L.U32 R0, R3, 0x1f, RZ ;  /* 0x0000001f03007819 */ /* 0x000fc800000006ff */
[----:B------:R-:W1:Y:S02]  /*2900*/  SYNCS.PHASECHK.TRANS64 P0, [UR4+0x90], R0 ;  /* 0x00009000ff0075a7 */ /* 0x000e640008001004 */
[----:B-1----:R-:W-:Y:S05]  /*2910*/  @P0 EXIT ;  /* 0x000000000000094d */ /* 0x002fea0003800000 */
[----:B------:R-:W-:Y:S02]  /*2920*/  SHF.L.U32 R3, R3, 0x1f, RZ ;  /* 0x0000001f03037819 */ /* 0x000fe400000006ff */
[----:B------:R-:W-:-:S07]  /*2930*/  MOV R0, UR4 ;  /* 0x0000000400007c02 */ /* 0x000fce0008000f00 */
.L_x_46:
[----:B-1----:R1:W2:Y:S02]  /*2940*/  SYNCS.PHASECHK.TRANS64.TRYWAIT P0, [R0+URZ+0x90], R3 ;  /* 0x00009003000075a7 */ /* 0x0022a400080011ff */
[----:B--2---:R-:W-:Y:S05]  /*2950*/  @!P0 NANOSLEEP.SYNCS 0x989680 ;  /* 0x009896800000895d */ /* 0x004fea0003900000 */
[----:B------:R-:W2:Y:S02]  /*2960*/  @!P0 SYNCS.PHASECHK.TRANS64 P0, [R0+URZ+0x90], R3 ;  /* 0x00009003000085a7 */ /* 0x000ea400080010ff */
[----:B--2---:R-:W-:Y:S05]  /*2970*/  @P0 EXIT ;  /* 0x000000000000094d */ /* 0x004fea0003800000 */
[----:B------:R-:W-:Y:S05]  /*2980*/  BRA `(.L_x_46) ;  /* 0xfffffffc00ec7947 */ /* 0x000fea000383ffff */
.L_x_39:
[----:B------:R-:W-:-:S09]  /*2990*/  UISETP.NE.AND UP1, UPT, UR8, URZ, UPT ;  /* 0x000000ff0800728c */ /* 0x000fd2000bf25270 */
[----:B------:R-:W-:Y:S05]  /*29a0*/  BRA.U UP1, `(.L_x_47) ;  /* 0x0000000d016c7547 */ /* 0x000fea000b800000 */
[----:B------:R-:W-:Y:S01]  /*29b0*/  UMOV UR4, 0x40 ;  /* 0x0000004000047882 */ /* 0x000fe20000000000 */
[----:B------:R-:W-:Y:S01]  /*29c0*/  NOP ;  /* 0x0000000000007918 */ /* 0x000fe20000000000 */
[----:B------:R-:W-:Y:S01]  /*29d0*/  ULEA UR4, UR37, UR4, 0x18 ;  /* 0x0000000425047291 */ /* 0x000fe2000f8ec0ff */
[----:B------:R-:W-:Y:S02]  /*29e0*/  UMOV UR5, 0x400 ;  /* 0x0000040000057882 */ /* 0x000fe40000000000 */
[----:B------:R-:W-:-:S06]  /*29f0*/  ULEA UR37, UR37, UR5, 0x18 ;  /* 0x0000000525257291 */ /* 0x000fcc000f8ec0ff */
[----:B------:R-:W1:Y:S02]  /*2a00*/  LDS.U8 R0, [UR4+0x1c] ;  /* 0x00001c04ff007984 */ /* 0x000e640008000000 */
[----:B-1----:R-:W-:-:S13]  /*2a10*/  ISETP.NE.AND P0, PT, R0, RZ, PT ;  /* 0x000000ff0000720c */ /* 0x002fda0003f05270 */
[----:B------:R-:W-:Y:S05]  /*2a20*/  @P0 BRA `(.L_x_48) ;  /* 0x0000000000580947 */ /* 0x000fea0003800000 */
[----:B------:R-:W-:-:S13]  /*2a30*/  ELECT P0, URZ, PT ;  /* 0x0000000000ff782f */ /* 0x000fda0003800000 */
[----:B------:R-:W-:Y:S05]  /*2a40*/  @!P0 BRA `(.L_x_49) ;  /* 0x0000000000608947 */ /* 0x000fea0003800000 */
[----:B------:R-:W-:Y:S01]  /*2a50*/  UMOV UR5, 0x10 ;  /* 0x0000001000057882 */ /* 0x000fe20000000000 */
[----:B------:R-:W-:Y:S01]  /*2a60*/  HFMA2 R0, -RZ, RZ, 0, 5.9604644775390625e-08 ;  /* 0x00000001ff007431 */ /* 0x000fe200000001ff */
[----:B------:R-:W-:-:S03]  /*2a70*/  MOV R2, 0xffff ;  /* 0x0000ffff00027802 */ /* 0x000fc60000000f00 */
[----:B------:R-:W-:Y:S04]  /*2a80*/  DEPBAR.LE SB1, 0x36 ;  /* 0x00009d800000791a */ /* 0x000fe80000000000 */
[----:B------:R-:W1:Y:S02]  /*2a90*/  UTCATOMSWS.FIND_AND_SET.ALIGN UP0, UR5, UR5 ;  /* 0x00000005000575e3 */ /* 0x000e640008000800 */
[----:B-1----:R-:W-:Y:S01]  /*2aa0*/  MOV R3, UR5 ;  /* 0x0000000500037c02 */ /* 0x002fe20008000f00 */
[----:B------:R-:W-:Y:S06]  /*2ab0*/  BRA.U UP0, `(.L_x_50) ;  /* 0x0000000100187547 */ /* 0x000fec000b800000 */
.L_x_51:
[----:B------:R-:W-:Y:S05]  /*2ac0*/  NANOSLEEP 0x64 ;  /* 0x000000640000795d */ /* 0x000fea0003800000 */
[----:B------:R-:W-:-:S05]  /*2ad0*/  UMOV UR5, 0x10 ;  /* 0x0000001000057882 */ /* 0x000fca0000000000 */
[----:B------:R-:W-:Y:S04]  /*2ae0*/  DEPBAR.LE SB1, 0x36 ;  /* 0x00009d800000791a */ /* 0x000fe80000000000 */
[----:B------:R-:W1:Y:S02]  /*2af0*/  UTCATOMSWS.FIND_AND_SET.ALIGN UP0, UR5, UR5 ;  /* 0x00000005000575e3 */ /* 0x000e640008000800 */
[----:B-1----:R-:W-:Y:S01]  /*2b00*/  MOV R3, UR5 ;  /* 0x0000000500037c02 */ /* 0x002fe20008000f00 */
[----:B------:R-:W-:Y:S05]  /*2b10*/  BRA.U !UP0, `(.L_x_51) ;  /* 0xfffffffd08e87547 */ /* 0x000fea000b83ffff */
.L_x_50:
[-C--:B------:R-:W-:Y:S02]  /*2b20*/  SHF.L.U32 R2, R2, R3.reuse, RZ ;  /* 0x0000000302027219 */ /* 0x080fe400000006ff */
[----:B------:R-:W-:Y:S01]  /*2b30*/  SHF.L.U32 R0, R0, R3, RZ ;  /* 0x0000000300007219 */ /* 0x000fe200000006ff */
[----:B------:R-:W-:Y:S02]  /*2b40*/  IMAD.SHL.U32 R3, R3, 0x20, RZ ;  /* 0x0000002003037824 */ /* 0x000fe400078e00ff */
[----:B------:R1:W-:Y:S04]  /*2b50*/  ATOMS.OR RZ, [UR4+0x14], R2 ;  /* 0x00001402ffff798c */ /* 0x0003e8000b000004 */
[----:B------:R1:W-:Y:S04]  /*2b60*/  ATOMS.OR RZ, [UR4+0x18], R0 ;  /* 0x00001800ffff798c */ /* 0x0003e8000b000004 */
[----:B------:R1:W-:Y:S01]  /*2b70*/  STS [UR37+0x110], R3 ;  /* 0x00011003ff007988 */ /* 0x0003e20008000825 */
[----:B------:R-:W-:Y:S05]  /*2b80*/  BRA `(.L_x_49) ;  /* 0x0000000000107947 */ /* 0x000fea0003800000 */
.L_x_48:
[----:B------:R-:W-:Y:S02]  /*2b90*/  MOV R0, 0xffffffff ;  /* 0xffffffff00007802 */ /* 0x000fe40000000f00 */
[----:B------:R-:W-:-:S03]  /*2ba0*/  MOV R2, 0x2bd0 ;  /* 0x00002bd000027802 */ /* 0x000fc60000000f00 */
[----:B------:R1:W-:Y:S04]  /*2bb0*/  STS [UR37+0x110], R0 ;  /* 0x00011000ff007988 */ /* 0x0003e80008000825 */
[----:B-1-3-5:R-:W-:Y:S05]  /*2bc0*/  CALL.REL.NOINC `($__internal_1_$__cuda_sm10x_tcgen05_guardrail_trap_phase_invalid_during_alloc) ;  /* 0x000000b400387944 */ /* 0x02afea0003c00000 */
.L_x_49:
[----:B------:R-:W-:Y:S05]  /*2bd0*/  WARPSYNC.ALL ;  /* 0x0000000000007948 */ /* 0x000fea0003800000 */
[----:B------:R-:W2:Y:S01]  /*2be0*/  S2UR UR5, SR_CgaCtaId ;  /* 0x00000000000579c3 */ /* 0x000ea20000008800 */
[----:B------:R-:W-:Y:S01]  /*2bf0*/  UMOV UR4, 0x400 ;  /* 0x0000040000047882 */ /* 0x000fe20000000000 */
[----:B------:R-:W-:-:S06]  /*2c00*/  NOP ;  /* 0x0000000000007918 */ /* 0x000fcc0000000000 */
[----:B------:R-:W-:Y:S06]  /*2c10*/  BAR.ARV 0x6, 0xa0 ;  /* 0x0182800000007b1d */ /* 0x000fec0000002000 */
[----:B------:R-:W4:Y:S01]  /*2c20*/  LDCU UR7, c[0x0][0x38c] ;  /* 0x00007180ff0777ac */ /* 0x000f220008000800 */
[----:B------:R-:W-:Y:S01]  /*2c30*/  IMAD.MOV.U32 R11, RZ, RZ, 0x1 ;  /* 0x00000001ff0b7424 */ /* 0x000fe200078e00ff */
[----:B------:R-:W-:Y:S01]  /*2c40*/  CS2R R8, SRZ ;  /* 0x0000000000087805 */ /* 0x000fe2000001ff00 */
[----:B------:R-:W-:Y:S01]  /*2c50*/  IMAD.MOV.U32 R10, RZ, RZ, RZ ;  /* 0x000000ffff0a7224 */ /* 0x000fe200078e00ff */
[----:B------:R-:W3:Y:S01]  /*2c60*/  LDCU UR6, c[0x0][0x38c] ;  /* 0x00007180ff0677ac */ /* 0x000ee20008000800 */
[----:B------:R-:W-:Y:S01]  /*2c70*/  UMOV UR15, URZ ;  /* 0x000000ff000f7c82 */ /* 0x000fe20008000000 */
[----:B------:R-:W-:Y:S01]  /*2c80*/  UMOV UR14, URZ ;  /* 0x000000ff000e7c82 */ /* 0x000fe20008000000 */
[----:B--2---:R-:W-:Y:S01]  /*2c90*/  ULEA UR5, UR5, UR4, 0x18 ;  /* 0x0000000405057291 */ /* 0x004fe2000f8ec0ff */
[----:B------:R-:W-:Y:S01]  /*2ca0*/  UMOV UR24, 0x0 ;  /* 0x0000000000187882 */ /* 0x000fe20000000000 */
[----:B------:R-:W-:-:S02]  /*2cb0*/  UMOV UR25, 0x8400910 ;  /* 0x0840091000197882 */ /* 0x000fc40000000000 */
[----:B------:R-:W-:Y:S02]  /*2cc0*/  UIADD3 UR10, UPT, UPT, UR5, 0x10800, URZ ;  /* 0x00010800050a7890 */ /* 0x000fe4000fffe0ff */
[----:B------:R-:W-:Y:S02]  /*2cd0*/  UIADD3 UR11, UPT, UPT, UR5, 0x1c800, URZ ;  /* 0x0001c800050b7890 */ /* 0x000fe4000fffe0ff */
[----:B----4-:R-:W-:Y:S01]  /*2ce0*/  UIADD3 UR7, UPT, UPT, UR7, 0x1f, URZ ;  /* 0x0000001f07077890 */ /* 0x010fe2000fffe0ff */
[----:B-1----:R-:W1:Y:S01]  /*2cf0*/  LDS R0, [UR5+0x110] ;  /* 0x00011005ff007984 */ /* 0x002e620008000800 */
[----:B------:R-:W-:Y:S02]  /*2d00*/  USHF.R.U32.HI UR10, URZ, 0x4, UR10 ;  /* 0x00000004ff0a7899 */ /* 0x000fe4000801160a */
[----:B------:R-:W-:Y:S02]  /*2d10*/  USHF.R.S32.HI UR4, URZ, 0x1f, UR7 ;  /* 0x0000001fff047899 */ /* 0x000fe40008011407 */
[----:B------:R-:W-:-:S02]  /*2d20*/  USHF.R.U32.HI UR11, URZ, 0x4, UR11 ;  /* 0x00000004ff0b7899 */ /* 0x000fc4000801160b */
[----:B------:R-:W-:Y:S02]  /*2d30*/  ULEA.HI UR4, UR4, UR7, URZ, 0x5 ;  /* 0x0000000704047291 */ /* 0x000fe4000f8f28ff */
[----:B------:R-:W-:Y:S02]  /*2d40*/  ULOP3.LUT UR10, UR10, 0x3fff, URZ, 0xc0, !UPT ;  /* 0x00003fff0a0a7892 */ /* 0x000fe4000f8ec0ff */
[----:B------:R-:W-:Y:S02]  /*2d50*/  USHF.R.S32.HI UR4, URZ, 0x5, UR4 ;  /* 0x00000005ff047899 */ /* 0x000fe40008011404 */
[----:B------:R-:W-:Y:S02]  /*2d60*/  ULOP3.LUT UR11, UR11, 0x3fff, URZ, 0xc0, !UPT ;  /* 0x00003fff0b0b7892 */ /* 0x000fe4000f8ec0ff */
[----:B------:R-:W-:Y:S01]  /*2d70*/  UISETP.LT.AND UP0, UPT, UR4, 0x1, UPT ;  /* 0x000000010400788c */ /* 0x000fe2000bf01270 */
[----:B------:R-:W-:Y:S01]  /*2d80*/  UMOV UR22, 0x0 ;  /* 0x0000000000167882 */ /* 0x000fe20000000000 */
[----:B------:R-:W-:-:S02]  /*2d90*/  UMOV UR23, 0x8400910 ;  /* 0x0840091000177882 */ /* 0x000fc40000000000 */
[----:B------:R-:W-:Y:S02]  /*2da0*/  USEL UR9, UR4, 0x1, !UP0 ;  /* 0x0000000104097887 */ /* 0x000fe4000c000000 */
[----:B------:R-:W-:Y:S02]  /*2db0*/  ULOP3.LUT UR10, UR10, 0x10000, URZ, 0xfc, !UPT ;  /* 0x000100000a0a7892 */ /* 0x000fe4000f8efcff */
[----:B------:R-:W-:Y:S02]  /*2dc0*/  ULOP3.LUT UR11, UR11, 0x10000, URZ, 0xfc, !UPT ;  /* 0x000100000b0b7892 */ /* 0x000fe4000f8efcff */
[----:B------:R-:W-:Y:S02]  /*2dd0*/  UIADD3 UR9, UPT, UPT, -UR9, URZ, URZ ;  /* 0x000000ff09097290 */ /* 0x000fe4000fffe1ff */
[----:B---3--:R-:W-:Y:S01]  /*2de0*/  UISETP.GE.AND UP3, UPT, UR6, 0x1, UPT ;  /* 0x000000010600788c */ /* 0x008fe2000bf66270 */
[----:B------:R-:W-:Y:S01]  /*2df0*/  UMOV UR20, 0x0 ;  /* 0x0000000000147882 */ /* 0x000fe20000000000 */
[----:B------:R-:W-:Y:S01]  /*2e00*/  UMOV UR21, 0x8400910 ;  /* 0x0840091000157882 */ /* 0x000fe20000000000 */
[----:B------:R-:W-:Y:S01]  /*2e10*/  UMOV UR18, 0x0 ;  /* 0x0000000000127882 */ /* 0x000fe20000000000 */
[----:B------:R-:W-:Y:S01]  /*2e20*/  UMOV UR19, 0x8400910 ;  /* 0x0840091000137882 */ /* 0x000fe20000000000 */
[----:B-1----:R-:W-:-:S15]  /*2e30*/  R2UR UR16, R0 ;  /* 0x00000000001072ca */ /* 0x002fde00000e0000 */
.L_x_58:
[----:B------:R-:W-:Y:S02]  /*2e40*/  LEA R0, R10, UR5, 0x3 ;  /* 0x000000050a007c11 */ /* 0x000fe4000f8e18ff */
[----:B------:R-:W-:Y:S02]  /*2e50*/  SHF.L.U32 R5, R9, 0x1f, RZ ;  /* 0x0000001f09057819 */ /* 0x000fe400000006ff */
[----:B------:R-:W-:Y:S01]  /*2e60*/  PLOP3.LUT P0, PT, PT, PT, UP3, 0x80, 0x8 ;  /* 0x000000000008781c */ /* 0x000fe20003f0f038 */
[----:B------:R-:W-:Y:S01]  /*2e70*/  VIADD R3, R0, 0x90 ;  /* 0x0000009000037836 */ /* 0x000fe20000000000 */
[----:B-1----:R-:W1:Y:S02]  /*2e80*/  SYNCS.PHASECHK.TRANS64.TRYWAIT P1, [R0+URZ+0x80], R5 ;  /* 0x00008005000075a7 */ /* 0x002e6400080211ff */
[----:B-1-3--:R-:W-:Y:S09]  /*2e90*/  @!P1 BRA `(.L_x_52) ;  /* 0x000000a800049947 */ /* 0x00aff20003800000 */
.L_x_177:
[----:B------:R-:W-:Y:S01]  /*2ea0*/  LEA R4, R10, UR5, 0x4 ;  /* 0x000000050a047c11 */ /* 0x000fe2000f8e20ff */
[----:B------:R-:W-:Y:S01]  /*2eb0*/  @UP3 ULEA UR6, UR14, UR5, 0x3 ;  /* 0x000000050e063291 */ /* 0x000fe2000f8e18ff */
[----:B------:R-:W-:Y:S01]  /*2ec0*/  PLOP3.LUT P2, PT, PT, PT, PT, 0x80, 0x8 ;  /* 0x000000000008781c */ /* 0x000fe20003f4f070 */
[----:B------:R-:W-:Y:S01]  /*2ed0*/  ULEA UR7, UR15, UR5, 0x3 ;  /* 0x000000050f077291 */ /* 0x000fe2000f8e18ff */
[----:B------:R-:W-:Y:S01]  /*2ee0*/  PRMT R3, RZ, 0x654, R3 ;  /* 0x00000654ff037816 */ /* 0x000fe20000000003 */
[----:B------:R-:W-:Y:S01]  /*2ef0*/  ULEA UR8, UR15, UR16, 0x8 ;  /* 0x000000100f087291 */ /* 0x000fe2000f8e40ff */
[----:B-1----:R-:W1:Y:S01]  /*2f00*/  LDS.128 R4, [R4+0xf0] ;  /* 0x0000f00004047984 */ /* 0x002e620000000c00 */
[----:B------:R-:W-:Y:S02]  /*2f10*/  @P0 SHF.L.U32 R2, R8, 0x1f, RZ ;  /* 0x0000001f08020819 */ /* 0x000fe400000006ff */
[----:B------:R-:W-:Y:S01]  /*2f20*/  SHF.L.U32 R0, R11, 0x1f, RZ ;  /* 0x0000001f0b007819 */ /* 0x000fe200000006ff */
[----:B------:R-:W-:Y:S01]  /*2f30*/  @!PT LDS RZ, [RZ] ;  /* 0x00000000fffff984 */ /* 0x000fe20000000800 */
[----:B------:R-:W-:Y:S01]  /*2f40*/  @!PT LDS RZ, [RZ] ;  /* 0x00000000fffff984 */ /* 0x000fe20000000800 */
[----:B------:R-:W-:Y:S01]  /*2f50*/  @!PT LDS RZ, [RZ] ;  /* 0x00000000fffff984 */ /* 0x000fe20000000800 */
[----:B------:R-:W-:Y:S01]  /*2f60*/  @!PT LDS RZ, [RZ] ;  /* 0x00000000fffff984 */ /* 0x000fe20000000800 */
[----:B------:R2:W-:Y:S06]  /*2f70*/  MEMBAR.ALL.CTA ;  /* 0x0000000000007992 */ /* 0x0005ec0000008000 */
[----:B--2---:R-:W2:Y:S02]  /*2f80*/  FENCE.VIEW.ASYNC.S ;  /* 0x00000000000073c6 */ /* 0x004ea40000000000 */
[----:B--2---:R2:W-:Y:S01]  /*2f90*/  SYNCS.ARRIVE.TRANS64.RED.A1T0 RZ, [R3+URZ], RZ ;  /* 0x000000ff03ff79a7 */ /* 0x0045e200081004ff */
[----:B------:R2:W3:Y:S01]  /*2fa0*/  @P0 SYNCS.PHASECHK.TRANS64.TRYWAIT P2, [UR6], R2 ;  /* 0x00000002ff0005a7 */ /* 0x0004e20008041106 */
[----:B-1----:R-:W-:Y:S01]  /*2fb0*/  LOP3.LUT P1, RZ, R6, 0x1, RZ, 0xc0, !PT ;  /* 0x0000000106ff7812 */ /* 0x002fe2000782c0ff */
[----:B------:R-:W1:Y:S02]  /*2fc0*/  SYNCS.PHASECHK.TRANS64.TRYWAIT P0, [UR7+0xb0], R0 ;  /* 0x0000b000ff0075a7 */ /* 0x000e640008001107 */
[----:B-123--:R-:W-:Y:S10]  /*2fd0*/  @!P0 BRA `(.L_x_53) ;  /* 0x000000a400c88947 */ /* 0x00eff40003800000 */
.L_x_179:
[----:B------:R-:W-:Y:S01]  /*2fe0*/  IADD3 R10, PT, PT, R10, 0x1, RZ ;  /* 0x000000010a0a7810 */ /* 0x000fe20007ffe0ff */
[----:B------:R-:W-:Y:S06]  /*2ff0*/  BRA.U !UP3, `(.L_x_54) ;  /* 0x000000010bc07547 */ /* 0x000fec000b800000 */
[----:B------:R-:W-:Y:S01]  /*3000*/  UPLOP3.LUT UP4, UPT, UPT, UPT, UPT, 0x40, 0x4 ;  /* 0x000000000004789c */ /* 0x000fe20003f8e870 */
[----:B------:R-:W-:Y:S01]  /*3010*/  UMOV UR13, UR9 ;  /* 0x00000009000d7c82 */ /* 0x000fe20008000000 */
[----:B------:R-:W-:Y:S01]  /*3020*/  UMOV UR12, UR4 ;  /* 0x00000004000c7c82 */ /* 0x000fe20008000000 */
[----:B------:R-:W-:-:S08]  /*3030*/  UMOV UR17, UR14 ;  /* 0x0000000e00117c82 */ /* 0x000fd00008000000 */
.L_x_57:
[----:B------:R-:W-:Y:S02]  /*3040*/  UIADD3 UR13, UPT, UPT, UR13, 0x1, URZ ;  /* 0x000000010d0d7890 */ /* 0x000fe4000fffe0ff */
[----:B--2---:R-:W-:Y:S02]  /*3050*/  ULEA UR6, UR17, UR5, 0x3 ;  /* 0x0000000511067291 */ /* 0x004fe4000f8e18ff */
[----:B------:R-:W-:Y:S01]  /*3060*/  UISETP.NE.AND UP0, UPT, UR13, URZ, UPT ;  /* 0x000000ff0d00728c */ /* 0x000fe2000bf05270 */
[----:B---3--:R-:W-:Y:S10]  /*3070*/  @P2 BRA `(.L_x_55) ;  /* 0x00000000000c2947 */ /* 0x008ff40003800000 */
[----:B-1----:R-:W-:Y:S04]  /*3080*/  SHF.L.U32 R3, R8, 0x1f, RZ ;  /* 0x0000001f08037819 */ /* 0x002fe800000006ff */
[----:B------:R-:W1:Y:S02]  /*3090*/  SYNCS.PHASECHK.TRANS64.TRYWAIT P0, [UR6], R3 ;  /* 0x00000003ff0075a7 */ /* 0x000e640008001106 */
[----:B-1----:R-:W-:Y:S05]  /*30a0*/  @!P0 BRA `(.L_x_56) ;  /* 0x000000a400ac8947 */ /* 0x002fea0003800000 */
.L_x_55:
[----:B------:R-:W-:Y:S01]  /*30b0*/  UISETP.NE.AND UP1, UPT, UR12, 0x1, UPT ;  /* 0x000000010c00788c */ /* 0x000fe2000bf25270 */
[----:B------:R-:W-:Y:S01]  /*30c0*/  PLOP3.LUT P2, PT, PT, PT, PT, 0x80, 0x8 ;  /* 0x000000000008781c */ /* 0x000fe20003f4f070 */
[----:B------:R-:W-:Y:S02]  /*30d0*/  UIADD3 UR14, UPT, UPT, UR17, 0x1, URZ ;  /* 0x00000001110e7890 */ /* 0x000fe4000fffe0ff */
[----:B------:R-:W-:Y:S02]  /*30e0*/  ULEA UR28, UR17, UR11, 0xb ;  /* 0x0000000b111c7291 */ /* 0x000fe4000f8e58ff */
[----:B------:R-:W-:Y:S01]  /*30f0*/  UISETP.NE.AND UP2, UPT, UR14, 0x3, UPT ;  /* 0x000000030e00788c */ /* 0x000fe2000bf45270 */
[----:B------:R-:W-:Y:S01]  /*3100*/  PLOP3.LUT P0, PT, PT, PT, UP1, 0x80, 0x8 ;  /* 0x000000000008781c */ /* 0x000fe20003f0f018 */
[----:B------:R-:W-:Y:S02]  /*3110*/  UIADD3 UR40, UPT, UPT, UR28, 0x2, URZ ;  /* 0x000000021c287890 */ /* 0x000fe4000fffe0ff */
[----:B------:R-:W-:Y:S02]  /*3120*/  USEL UR27, URZ, 0x1, UP2 ;  /* 0x00000001ff1b7887 */ /* 0x000fe40009000000 */
[----:B------:R-:W-:Y:S02]  /*3130*/  USEL UR14, UR14, URZ, UP2 ;  /* 0x000000ff0e0e7287 */ /* 0x000fe40009000000 */
[----:B------:R-:W-:Y:S02]  /*3140*/  UIADD3 UR36, UPT, UPT, UR28, 0x4, URZ ;  /* 0x000000041c247890 */ /* 0x000fe4000fffe0ff */
[----:B------:R-:W-:Y:S01]  /*3150*/  @UP1 ULEA UR26, UR14, UR5, 0x3 ;  /* 0x000000050e1a1291 */ /* 0x000fe2000f8e18ff */
[----:B------:R-:W-:Y:S01]  /*3160*/  LOP3.LUT R8, R8, UR27, RZ, 0x3c, !PT ;  /* 0x0000001b08087c12 */ /* 0x000fe2000f8e3cff */
[----:B------:R-:W-:Y:S02]  /*3170*/  UIADD3 UR32, UPT, UPT, UR28, 0x6, URZ ;  /* 0x000000061c207890 */ /* 0x000fe4000fffe0ff */
[----:B------:R-:W-:Y:S01]  /*3180*/  UIADD3 UR6, UPT, UPT, UR6, 0x18, URZ ;  /* 0x0000001806067890 */ /* 0x000fe2000fffe0ff */
[----:B-1----:R-:W-:Y:S01]  /*3190*/  @P0 SHF.L.U32 R0, R8, 0x1f, RZ ;  /* 0x0000001f08000819 */ /* 0x002fe200000006ff */
[----:B------:R-:W-:Y:S01]  /*31a0*/  UIADD3 UR12, UPT, UPT, UR12, -0x1, URZ ;  /* 0xffffffff0c0c7890 */ /* 0x000fe2000fffe0ff */
[----:B------:R-:W-:Y:S02]  /*31b0*/  UMOV UR29, 0x40004040 ;  /* 0x40004040001d7882 */ /* 0x000fe40000000000 */
[----:B------:R2:W3:Y:S01]  /*31c0*/  @P0 SYNCS.PHASECHK.TRANS64.TRYWAIT P2, [UR26], R0 ;  /* 0x00000000ff0005a7 */ /* 0x0004e2000804111a */
[----:B------:R-:W-:Y:S01]  /*31d0*/  ULEA UR26, UR17, UR10, 0xa ;  /* 0x0000000a111a7291 */ /* 0x000fe2000f8e50ff */
[----:B------:R-:W-:Y:S01]  /*31e0*/  UMOV UR27, 0x40004040 ;  /* 0x40004040001b7882 */ /* 0x000fe20000000000 */
[----:B------:R-:W-:Y:S02]  /*31f0*/  UMOV UR41, 0x40004040 ;  /* 0x4000404000297882 */ /* 0x000fe40000000000 */
[----:B------:R-:W-:Y:S02]  /*3200*/  UIADD3 UR38, UPT, UPT, UR26, 0x2, URZ ;  /* 0x000000021a267890 */ /* 0x000fe4000fffe0ff */
[----:B------:R-:W-:Y:S02]  /*3210*/  UIADD3 UR34, UPT, UPT, UR26, 0x4, URZ ;  /* 0x000000041a227890 */ /* 0x000fe4000fffe0ff */
[----:B------:R-:W-:Y:S01]  /*3220*/  UIADD3 UR30, UPT, UPT, UR26, 0x6, URZ ;  /* 0x000000061a1e7890 */ /* 0x000fe2000fffe0ff */
[----:B------:R2:W-:Y:S01]  /*3230*/  UTCHMMA gdesc[UR26], gdesc[UR28], tmem[UR8], tmem[UR24], idesc[UR25], UP4 ;  /* 0x00ff181c1a0075ea */ /* 0x0005e2000a000008 */
[----:B------:R-:W-:Y:S01]  /*3240*/  UPLOP3.LUT UP4, UPT, UPT, UPT, UPT, 0x80, 0x8 ;  /* 0x000000000008789c */ /* 0x000fe20003f8f070 */
[----:B------:R-:W-:Y:S01]  /*3250*/  UMOV UR39, 0x40004040 ;  /* 0x4000404000277882 */ /* 0x000fe20000000000 */
[----:B------:R-:W-:Y:S01]  /*3260*/  UMOV UR37, 0x40004040 ;  /* 0x4000404000257882 */ /* 0x000fe20000000000 */
[----:B------:R2:W-:Y:S01]  /*3270*/  UTCHMMA gdesc[UR38], gdesc[UR40], tmem[UR8], tmem[UR22], idesc[UR23], UPT ;  /* 0x00ff1628260075ea */ /* 0x0005e2000b800008 */
[----:B------:R-:W-:Y:S01]  /*3280*/  UMOV UR35, 0x40004040 ;  /* 0x4000404000237882 */ /* 0x000fe20000000000 */
[----:B------:R-:W-:Y:S01]  /*3290*/  UMOV UR33, 0x40004040 ;  /* 0x4000404000217882 */ /* 0x000fe20000000000 */
[----:B------:R-:W-:Y:S01]  /*32a0*/  UMOV UR31, 0x40004040 ;  /* 0x40004040001f7882 */ /* 0x000fe20000000000 */
[----:B------:R2:W-:Y:S01]  /*32b0*/  UTCHMMA gdesc[UR34], gdesc[UR36], tmem[UR8], tmem[UR20], idesc[UR21], UPT ;  /* 0x00ff1424220075ea */ /* 0x0005e2000b800008 */
[----:B------:R2:W-:Y:S01]  /*32c0*/  UTCHMMA gdesc[UR30], gdesc[UR32], tmem[UR8], tmem[UR18], idesc[UR19], UPT ;  /* 0x00ff12201e0075ea */ /* 0x0005e2000b800008 */
[----:B------:R2:W-:Y:S01]  /*32d0*/  UTCBAR [UR6], URZ ;  /* 0x000000ff060073e9 */ /* 0x0005e200080000ff */
[----:B------:R-:W-:Y:S01]  /*32e0*/  UMOV UR17, UR14 ;  /* 0x0000000e00117c82 */ /* 0x000fe20008000000 */
[----:B------:R-:W-:Y:S05]  /*32f0*/  BRA.U UP0, `(.L_x_57) ;  /* 0xfffffffd00507547 */ /* 0x000fea000b83ffff */
.L_x_54:
[----:B------:R-:W-:Y:S01]  /*3300*/  UIADD3 UR15, UPT, UPT, UR15, 0x1, URZ ;  /* 0x000000010f0f7890 */ /* 0x000fe2000fffe0ff */
[C---:B------:R-:W-:Y:S01]  /*3310*/  ISETP.NE.AND P0, PT, R10.reuse, 0x2, PT ;  /* 0x000000020a00780c */ /* 0x040fe20003f05270 */
[----:B------:R-:W-:Y:S02]  /*3320*/  UIADD3 UR7, UPT, UPT, UR7, 0xa0, URZ ;  /* 0x000000a007077890 */ /* 0x000fe4000fffe0ff */
[----:B------:R-:W-:Y:S01]  /*3330*/  UISETP.NE.AND UP0, UPT, UR15, 0x2, UPT ;  /* 0x000000020f00788c */ /* 0x000fe2000bf05270 */
[----:B-12---:R-:W-:Y:S02]  /*3340*/  SEL R0, RZ, 0x1, P0 ;  /* 0x00000001ff007807 */ /* 0x006fe40000000000 */
[----:B------:R-:W-:Y:S01]  /*3350*/  SEL R10, R10, RZ, P0 ;  /* 0x000000ff0a0a7207 */ /* 0x000fe20000000000 */
[----:B------:R-:W-:Y:S01]  /*3360*/  USEL UR6, URZ, 0x1, UP0 ;  /* 0x00000001ff067887 */ /* 0x000fe20008000000 */
[----:B------:R-:W-:Y:S01]  /*3370*/  LOP3.LUT R9, R9, R0, RZ, 0x3c, !PT ;  /* 0x0000000009097212 */ /* 0x000fe200078e3cff */
[----:B------:R-:W-:Y:S01]  /*3380*/  USEL UR15, UR15, URZ, UP0 ;  /* 0x000000ff0f0f7287 */ /* 0x000fe20008000000 */
[----:B------:R1:W-:Y:S03]  /*3390*/  UTCBAR [UR7], URZ ;  /* 0x000000ff070073e9 */ /* 0x0003e600080000ff */
[----:B------:R-:W-:Y:S01]  /*33a0*/  LOP3.LUT R11, R11, UR6, RZ, 0x3c, !PT ;  /* 0x000000060b0b7c12 */ /* 0x000fe2000f8e3cff */
[----:B------:R-:W-:Y:S07]  /*33b0*/  @P1 BRA `(.L_x_58) ;  /* 0xfffffff800a01947 */ /* 0x000fee000383ffff */
[----:B------:R-:W2:Y:S01]  /*33c0*/  S2UR UR4, SR_CgaCtaId ;  /* 0x00000000000479c3 */ /* 0x000ea20000008800 */
[----:B------:R-:W-:Y:S01]  /*33d0*/  ELECT P0, URZ, PT ;  /* 0x0000000000ff782f */ /* 0x000fe20003800000 */
[----:B------:R-:W-:Y:S01]  /*33e0*/  IMAD.MOV.U32 R0, RZ, RZ, 0x1 ;  /* 0x00000001ff007424 */ /* 0x000fe200078e00ff */
[----:B------:R-:W-:Y:S01]  /*33f0*/  UIADD3 UR5, UPT, UPT, UR5, 0xb0, URZ ;  /* 0x000000b005057890 */ /* 0x000fe2000fffe0ff */
[----:B------:R-:W-:Y:S01]  /*3400*/  SHF.L.U32 R3, R11, 0x1f, RZ ;  /* 0x0000001f0b037819 */ /* 0x000fe200000006ff */
[----:B------:R-:W-:-:S03]  /*3410*/  UMOV UR6, 0x40 ;  /* 0x0000004000067882 */ /* 0x000fc60000000000 */
[----:B------:R-:W-:Y:S01]  /*3420*/  UVIRTCOUNT.DEALLOC.SMPOOL 0x80 ;  /* 0x000000800000784c */ /* 0x000fe20000000000 */
[----:B--2---:R-:W-:Y:S02]  /*3430*/  ULEA UR4, UR4, UR6, 0x18 ;  /* 0x0000000604047291 */ /* 0x004fe4000f8ec0ff */
[----:B------:R-:W-:-:S07]  /*3440*/  ULEA UR6, UR15, UR5, 0x3 ;  /* 0x000000050f067291 */ /* 0x000fce000f8e18ff */
[----:B------:R2:W-:Y:S02]  /*3450*/  @P0 STS.U8 [UR4+0x1c], R0 ;  /* 0x00001c00ff000988 */ /* 0x0005e40008000004 */
[----:B------:R-:W4:Y:S02]  /*3460*/  SYNCS.PHASECHK.TRANS64.TRYWAIT P0, [UR6], R3 ;  /* 0x00000003ff0075a7 */ /* 0x000f240008001106 */
[----:B--2-4-:R-:W-:Y:S05]  /*3470*/  @!P0 BRA `(.L_x_59) ;  /* 0x000000a000d08947 */ /* 0x014fea0003800000 */
.L_x_182:
[----:B-1----:R-:W-:-:S04]  /*3480*/  UIADD3 UR7, UPT, UPT, UR15, 0x1, URZ ;  /* 0x000000010f077890 */ /* 0x002fc8000fffe0ff */
[----:B------:R-:W-:-:S04]  /*3490*/  UISETP.NE.AND UP0, UPT, UR7, 0x2, UPT ;  /* 0x000000020700788c */ /* 0x000fc8000bf05270 */
[----:B------:R-:W-:Y:S02]  /*34a0*/  USEL UR6, URZ, 0x1, UP0 ;  /* 0x00000001ff067887 */ /* 0x000fe40008000000 */
[----:B------:R-:W-:-:S04]  /*34b0*/  USEL UR7, UR7, URZ, UP0 ;  /* 0x000000ff07077287 */ /* 0x000fc80008000000 */
[----:B------:R-:W-:Y:S01]  /*34c0*/  ULEA UR7, UR7, UR5, 0x3 ;  /* 0x0000000507077291 */ /* 0x000fe2000f8e18ff */
[----:B--2---:R-:W-:-:S04]  /*34d0*/  LOP3.LUT R3, R11, UR6, RZ, 0x3c, !PT ;  /* 0x000000060b037c12 */ /* 0x004fc8000f8e3cff */
[----:B------:R-:W-:-:S04]  /*34e0*/  SHF.L.U32 R3, R3, 0x1f, RZ ;  /* 0x0000001f03037819 */ /* 0x000fc800000006ff */
[----:B------:R-:W1:Y:S02]  /*34f0*/  SYNCS.PHASECHK.TRANS64.TRYWAIT P0, [UR7], R3 ;  /* 0x00000003ff0075a7 */ /* 0x000e640008001107 */
[----:B-1----:R-:W-:Y:S05]  /*3500*/  @!P0 BRA `(.L_x_60) ;  /* 0x000000a000c48947 */ /* 0x002fea0003800000 */
.L_x_184:
[----:B------:R-:W-:Y:S01]  /*3510*/  NOP ;  /* 0x0000000000007918 */ /* 0x000fe20000000000 */
[----:B-1----:R-:W1:Y:S01]  /*3520*/  LDS R0, [UR4+0x14] ;  /* 0x00001404ff007984 */ /* 0x002e620008000800 */
[----:B------:R-:W-:Y:S01]  /*3530*/  ULOP3.LUT UR6, UR16, 0xffff, URZ, 0xc0, !UPT ;  /* 0x0000ffff10067892 */ /* 0x000fe2000f8ec0ff */
[----:B------:R-:W-:Y:S01]  /*3540*/  UMOV UR8, 0xffff ;  /* 0x0000ffff00087882 */ /* 0x000fe20000000000 */
[----:B------:R-:W-:Y:S02]  /*3550*/  UMOV UR5, 0x1 ;  /* 0x0000000100057882 */ /* 0x000fe40000000000 */
[----:B------:R-:W-:-:S04]  /*3560*/  USHF.R.U32.HI UR6, URZ, 0x5, UR6 ;  /* 0x00000005ff067899 */ /* 0x000fc80008011606 */
[----:B------:R-:W-:Y:S02]  /*3570*/  USHF.L.U32 UR8, UR8, UR6, URZ ;  /* 0x0000000608087299 */ /* 0x000fe400080006ff */
[----:B------:R-:W-:-:S04]  /*3580*/  USHF.L.U32 UR5, UR5, UR6, URZ ;  /* 0x0000000605057299 */ /* 0x000fc800080006ff */
[----:B-1----:R-:W-:-:S04]  /*3590*/  LOP3.LUT R0, R0, UR8, RZ, 0xc0, !PT ;  /* 0x0000000800007c12 */ /* 0x002fc8000f8ec0ff */
[----:B------:R-:W-:-:S13]  /*35a0*/  ISETP.NE.AND P0, PT, R0, UR8, PT ;  /* 0x0000000800007c0c */ /* 0x000fda000bf05270 */
[----:B------:R-:W-:Y:S05]  /*35b0*/  @P0 BRA `(.L_x_61) ;  /* 0x0000000000580947 */ /* 0x000fea0003800000 */
[----:B------:R-:W1:Y:S02]  /*35c0*/  LDS R0, [UR4+0x18] ;  /* 0x00001804ff007984 */ /* 0x000e640008000800 */
[----:B-1----:R-:W-:-:S04]  /*35d0*/  LOP3.LUT R0, R0, UR5, RZ, 0xc0, !PT ;  /* 0x0000000500007c12 */ /* 0x002fc8000f8ec0ff */
[----:B------:R-:W-:-:S13]  /*35e0*/  ISETP.NE.AND P0, PT, R0, UR5, PT ;  /* 0x0000000500007c0c */ /* 0x000fda000bf05270 */
[----:B------:R-:W-:Y:S05]  /*35f0*/  @P0 BRA `(.L_x_62) ;  /* 0x00000000003c0947 */ /* 0x000fea0003800000 */
[----:B------:R-:W1:Y:S01]  /*3600*/  S2R R2, SR_LANEID ;  /* 0x0000000000027919 */ /* 0x000e620000000000 */
[----:B------:R-:W-:Y:S01]  /*3610*/  ULOP3.LUT UR8, URZ, UR8, URZ, 0x33, !UPT ;  /* 0x00000008ff087292 */ /* 0x000fe2000f8e33ff */
[----:B------:R-:W-:Y:S01]  /*3620*/  LOP3.LUT R4, RZ, UR5, RZ, 0x33, !PT ;  /* 0x00000005ff047c12 */ /* 0x000fe2000f8e33ff */
[----:B------:R-:W-:Y:S02]  /*3630*/  VOTEU.ANY UR7, UPT, PT ;  /* 0x0000000000077886 */ /* 0x000fe400038e0100 */
[----:B------:R-:W-:Y:S01]  /*3640*/  UFLO.U32 UR7, UR7 ;  /* 0x00000007000772bd */ /* 0x000fe200080e0000 */
[----:B------:R-:W2:Y:S01]  /*3650*/  REDUX UR5, R4 ;  /* 0x00000000040573c4 */ /* 0x000ea20000000000 */
[----:B------:R-:W-:-:S06]  /*3660*/  IMAD.U32 R0, RZ, RZ, UR8 ;  /* 0x00000008ff007e24 */ /* 0x000fcc000f8e00ff */
[----:B------:R4:W-:Y:S01]  /*3670*/  UTCATOMSWS.AND URZ, UR8 ;  /* 0x0000000800ff79e3 */ /* 0x0009e20008000000 */
[----:B------:R-:W3:Y:S01]  /*3680*/  REDUX UR6, R0 ;  /* 0x00000000000673c4 */ /* 0x000ee20000000000 */
[----:B-1----:R-:W-:Y:S01]  /*3690*/  ISETP.EQ.U32.AND P0, PT, R2, UR7, PT ;  /* 0x0000000702007c0c */ /* 0x002fe2000bf02070 */
[----:B--2---:R-:W-:Y:S01]  /*36a0*/  IMAD.U32 R2, RZ, RZ, UR5 ;  /* 0x00000005ff027e24 */ /* 0x004fe2000f8e00ff */
[----:B---3--:R-:W-:-:S11]  /*36b0*/  MOV R3, UR6 ;  /* 0x0000000600037c02 */ /* 0x008fd60008000f00 */
[----:B------:R4:W-:Y:S04]  /*36c0*/  @P0 ATOMS.AND RZ, [UR4+0x14], R3 ;  /* 0x00001403ffff098c */ /* 0x0009e8000a800004 */
[----:B------:R4:W-:Y:S01]  /*36d0*/  @P0 ATOMS.AND RZ, [UR4+0x18], R2 ;  /* 0x00001802ffff098c */ /* 0x0009e2000a800004 */
[----:B------:R-:W-:Y:S05]  /*36e0*/  BRA `(.L_x_63) ;  /* 0x0000000000147947 */ /* 0x000fea0003800000 */
.L_x_62:
[----:B------:R-:W-:Y:S02]  /*36f0*/  MOV R2, 0x3710 ;  /* 0x0000371000027802 */ /* 0x000fe40000000f00 */
[----:B---3-5:R-:W-:Y:S05]  /*3700*/  CALL.REL.NOINC `($__internal_0_$__cuda_sm10x_tcgen05_guardrail_trap_col_being_dealloced_not_returned_by_alloc) ;  /* 0x000000a8005c7944 */ /* 0x028fea0003c00000 */
[----:B------:R-:W-:Y:S05]  /*3710*/  BRA `(.L_x_63) ;  /* 0x0000000000087947 */ /* 0x000fea0003800000 */
.L_x_61:
[----:B------:R-:W-:Y:S02]  /*3720*/  MOV R2, 0x3740 ;  /* 0x0000374000027802 */ /* 0x000fe40000000f00 */
[----:B---3-5:R-:W-:Y:S05]  /*3730*/  CALL.REL.NOINC `($__internal_2_$__cuda_sm10x_tcgen05_guardrail_trap_unallocated_columns_being_dealloced) ;  /* 0x000000a800687944 */ /* 0x028fea0003c00000 */
.L_x_63:
[----:B------:R-:W-:Y:S01]  /*3740*/  NOP ;  /* 0x0000000000007918 */ /* 0x000fe20000000000 */
[----:B----4-:R-:W-:Y:S05]  /*3750*/  EXIT ;  /* 0x000000000000794d */ /* 0x010fea0003800000 */
.L_x_47:
[----:B------:R-:W-:-:S09]  /*3760*/  UISETP.NE.OR UP2, UPT, UR8, 0x3, !UP2 ;  /* 0x000000030800788c */ /* 0x000fd2000d745670 */
[----:B------:R-:W-:Y:S05]  /*3770*/  BRA.U UP2, `(.L_x_64) ;  /* 0x0000001502907547 */ /* 0x000fea000b800000 */
[----:B------:R-:W1:Y:S01]  /*3780*/  LDC R0, c[0x0][0xb30] ;  /* 0x0002cc00ff007b82 */ /* 0x000e620000000800 */
[----:B------:R-:W2:Y:S01]  /*3790*/  LDCU.64 UR8, c[0x0][0x888] ;  /* 0x00011100ff0877ac */ /* 0x000ea20008000a00 */
[----:B------:R-:W-:Y:S02]  /*37a0*/  HFMA2 R29, -RZ, RZ, 0, 0 ;  /* 0x00000000ff1d7431 */ /* 0x000fe400000001ff */
[----:B------:R-:W-:Y:S01]  /*37b0*/  IMAD.MOV.U32 R30, RZ, RZ, RZ ;  /* 0x000000ffff1e7224 */ /* 0x000fe200078e00ff */
[----:B------:R-:W4:Y:S01]  /*37c0*/  LDCU.64 UR4, c[0x0][0x890] ;  /* 0x00011200ff0477ac */ /* 0x000f220008000a00 */
[----:B------:R-:W-:Y:S02]  /*37d0*/  IMAD.MOV.U32 R23, RZ, RZ, 0x4000 ;  /* 0x00004000ff177424 */ /* 0x000fe400078e00ff */
[----:B------:R-:W3:Y:S01]  /*37e0*/  LDC R19, c[0x0][0x370] ;  /* 0x0000dc00ff137b82 */ /* 0x000ee20000000800 */
[----:B------:R-:W-:Y:S01]  /*37f0*/  UMOV UR7, 0x400 ;  /* 0x0000040000077882 */ /* 0x000fe20000000000 */
[----:B------:R-:W-:-:S02]  /*3800*/  UPLOP3.LUT UP1, UPT, UPT, UPT, UPT, 0x40, 0x4 ;  /* 0x000000000004789c */ /* 0x000fc40003f2e870 */
[----:B------:R-:W-:-:S04]  /*3810*/  ULEA UR7, UR37, UR7, 0x18 ;  /* 0x0000000725077291 */ /* 0x000fc8000f8ec0ff */
[----:B------:R-:W3:Y:S01]  /*3820*/  LDC R2, c[0x0][0xb0c] ;  /* 0x0002c300ff027b82 */ /* 0x000ee20000000800 */
[----:B------:R-:W-:Y:S02]  /*3830*/  UIADD3 UR41, UPT, UPT, UR7, 0x30, URZ ;  /* 0x0000003007297890 */ /* 0x000fe4000fffe0ff */
[----:B--2---:R-:W-:Y:S02]  /*3840*/  UISETP.NE.U32.AND UP2, UPT, UR8, URZ, UPT ;  /* 0x000000ff0800728c */ /* 0x004fe4000bf45070 */
[----:B------:R-:W-:Y:S02]  /*3850*/  UIADD3 UR33, UPT, UPT, UR7, 0x38, URZ ;  /* 0x0000003807217890 */ /* 0x000fe4000fffe0ff */
[----:B----4-:R-:W-:Y:S01]  /*3860*/  UISETP.NE.U32.AND UP3, UPT, UR4, URZ, UPT ;  /* 0x000000ff0400728c */ /* 0x010fe2000bf65070 */
[----:B------:R-:W2:Y:S01]  /*3870*/  LDC R18, c[0x0][0xb20] ;  /* 0x0002c800ff127b82 */ /* 0x000ea20000000800 */
[----:B-1----:R-:W-:Y:S01]  /*3880*/  ISETP.NE.AND P1, PT, R0, 0x1, PT ;  /* 0x000000010000780c */ /* 0x002fe20003f25270 */
[----:B------:R-:W-:-:S02]  /*3890*/  UISETP.NE.AND.EX UP2, UPT, UR9, URZ, UPT, UP2 ;  /* 0x000000ff0900728c */ /* 0x000fc4000bf45320 */
[----:B------:R-:W-:Y:S02]  /*38a0*/  UIADD3 UR25, UPT, UPT, UR7, 0x40, URZ ;  /* 0x0000004007197890 */ /* 0x000fe4000fffe0ff */
[----:B------:R-:W-:Y:S02]  /*38b0*/  UIADD3 UR17, UPT, UPT, UR7, 0x48, URZ ;  /* 0x0000004807117890 */ /* 0x000fe4000fffe0ff */
[----:B------:R-:W1:Y:S01]  /*38c0*/  LDC.64 R32, c[0x0][0x348] ;  /* 0x0000d200ff207b82 */ /* 0x000e620000000a00 */
[----:B------:R-:W-:-:S07]  /*38d0*/  UISETP.NE.AND.EX UP3, UPT, UR5, URZ, UPT, UP3 ;  /* 0x000000ff0500728c */ /* 0x000fce000bf65330 */
[----:B------:R-:W4:Y:S08]  /*38e0*/  LDC.64 R16, c[0x0][0xb10] ;  /* 0x0002c400ff107b82 */ /* 0x000f300000000a00 */
[----:B------:R-:W1:Y:S08]  /*38f0*/  LDC.64 R6, c[0x0][0xb18] ;  /* 0x0002c600ff067b82 */ /* 0x000e700000000a00 */
[----:B------:R-:W1:Y:S08]  /*3900*/  LDC.64 R4, c[0x0][0xb28] ;  /* 0x0002ca00ff047b82 */ /* 0x000e700000000a00 */
[----:B--23--:R-:W1:Y:S02]  /*3910*/  LDC R22, c[0x0][0x374] ;  /* 0x0000dd00ff167b82 */ /* 0x00ce640000000800 */
.L_x_79:
[C---:B------:R-:W-:Y:S02]  /*3920*/  LEA R0, R30.reuse, UR7, 0x3 ;  /* 0x000000071e007c11 */ /* 0x040fe4000f8e18ff */
[----:B------:R-:W-:Y:S02]  /*3930*/  SHF.L.U32 R3, R29, 0x1f, RZ ;  /* 0x0000001f1d037819 */ /* 0x000fe400000006ff */
[----:B------:R-:W-:Y:S02]  /*3940*/  LEA R24, R30, UR7, 0x4 ;  /* 0x000000071e187c11 */ /* 0x000fe4000f8e20ff */
[----:B--2---:R-:W2:Y:S02]  /*3950*/  SYNCS.PHASECHK.TRANS64.TRYWAIT P0, [R0+URZ+0x80], R3 ;  /* 0x00008003000075a7 */ /* 0x004ea400080011ff */
[----:B--2---:R-:W-:Y:S05]  /*3960*/  @!P0 BRA `(.L_x_65) ;  /* 0x0000009c00c48947 */ /* 0x004fea0003800000 */
.L_x_185:
[----:B------:R-:W-:Y:S01]  /*3970*/  ISETP.GE.AND P0, PT, R40, 0x1, PT ;  /* 0x000000012800780c */ /* 0x000fe20003f06270 */
[----:B------:R-:W3:Y:S01]  /*3980*/  LDS.128 R24, [R24+0xf0] ;  /* 0x0000f00018187984 */ /* 0x000ee20000000c00 */
[----:B--2---:R-:W-:Y:S01]  /*3990*/  VIADD R0, R0, 0x90 ;  /* 0x0000009000007836 */ /* 0x004fe20000000000 */
[----:B------:R-:W-:Y:S01]  /*39a0*/  @!PT LDS RZ, [RZ] ;  /* 0x00000000fffff984 */ /* 0x000fe20000000800 */
[----:B------:R-:W-:Y:S01]  /*39b0*/  @!PT LDS RZ, [RZ] ;  /* 0x00000000fffff984 */ /* 0x000fe20000000800 */
[----:B------:R-:W-:Y:S01]  /*39c0*/  @!PT LDS RZ, [RZ] ;  /* 0x00000000fffff984 */ /* 0x000fe20000000800 */
[----:B------:R-:W-:Y:S01]  /*39d0*/  @!PT LDS RZ, [RZ] ;  /* 0x00000000fffff984 */ /* 0x000fe20000000800 */
[----:B------:R2:W-:Y:S06]  /*39e0*/  MEMBAR.ALL.CTA ;  /* 0x0000000000007992 */ /* 0x0005ec0000008000 */
[----:B--2---:R-:W2:Y:S01]  /*39f0*/  FENCE.VIEW.ASYNC.S ;  /* 0x00000000000073c6 */ /* 0x004ea20000000000 */
[----:B------:R-:W-:Y:S04]  /*3a00*/  PRMT R0, RZ, 0x654, R0 ;  /* 0x00000654ff007816 */ /* 0x000fe80000000000 */
[----:B--2---:R2:W-:Y:S01]  /*3a10*/  SYNCS.ARRIVE.TRANS64.RED.A1T0 RZ, [R0+URZ], RZ ;  /* 0x000000ff00ff79a7 */ /* 0x0045e200081004ff */
[----:B---3--:R-:W-:Y:S11]  /*3a20*/  LOP3.LUT P3, RZ, R26, 0x1, RZ, 0xc0, !PT ;  /* 0x000000011aff7812 */ /* 0x008ff6000786c0ff */
[----:B------:R-:W-:Y:S02]  /*3a30*/  @!UPT UIADD3 URZ, UPT, UPT, URZ, URZ, URZ ;  /* 0x000000fffffff290 */ /* 0x000fe4000fffe0ff */
[----:B------:R-:W-:Y:S02]  /*3a40*/  @P3 MOV R13, R24 ;  /* 0x00000018000d3202 */ /* 0x000fe40000000f00 */
[----:B------:R-:W-:Y:S01]  /*3a50*/  @P3 LOP3.LUT R8, R25, 0xffff, RZ, 0xc0, !PT ;  /* 0x0000ffff19083812 */ /* 0x000fe200078ec0ff */
[----:B--2---:R-:W-:Y:S06]  /*3a60*/  @!P0 BRA `(.L_x_66) ;  /* 0x0000000000a48947 */ /* 0x004fec0003800000 */
[----:B-1----:R-:W-:Y:S01]  /*3a70*/  IMAD.HI.U32 R31, R22, R7, RZ ;  /* 0x00000007161f7227 */ /* 0x002fe200078e00ff */
[----:B------:R-:W-:Y:S02]  /*3a80*/  ISETP.NE.AND P0, PT, R6, 0x1, PT ;  /* 0x000000010600780c */ /* 0x000fe40003f05270 */
[----:B------:R-:W-:Y:S01]  /*3a90*/  ISETP.NE.AND P2, PT, R40, 0x1, PT ;  /* 0x000000012800780c */ /* 0x000fe20003f45270 */
[----:B----4-:R-:W-:Y:S01]  /*3aa0*/  IMAD.HI.U32 R34, R19, R16, RZ ;  /* 0x0000001013227227 */ /* 0x010fe200078e00ff */
[----:B------:R-:W-:Y:S02]  /*3ab0*/  SHF.R.U32.HI R31, RZ, R18, R31 ;  /* 0x00000012ff1f7219 */ /* 0x000fe4000001161f */
[----:B------:R-:W-:Y:S01]  /*3ac0*/  ISETP.NE.AND P4, PT, R2, 0x1, PT ;  /* 0x000000010200780c */ /* 0x000fe20003f85270 */
[----:B------:R-:W-:Y:S01]  /*3ad0*/  IMAD.HI.U32 R36, R13, R16, RZ ;  /* 0x000000100d247227 */ /* 0x000fe200078e00ff */
[----:B------:R-:W-:Y:S02]  /*3ae0*/  SHF.R.U32.HI R34, RZ, R17, R34 ;  /* 0x00000011ff227219 */ /* 0x000fe40000011622 */
[----:B------:R-:W-:Y:S01]  /*3af0*/  SEL R3, R22, R31, !P0 ;  /* 0x0000001f16037207 */ /* 0x000fe20004000000 */
[C---:B------:R-:W-:Y:S01]  /*3b00*/  IMAD.HI.U32 R31, R8.reuse, R7, RZ ;  /* 0x00000007081f7227 */ /* 0x040fe200078e00ff */
[----:B------:R-:W-:Y:S02]  /*3b10*/  SEL R11, R19, R34, !P4 ;  /* 0x00000022130b7207 */ /* 0x000fe40006000000 */
[----:B------:R-:W-:Y:S01]  /*3b20*/  SHF.R.U32.HI R36, RZ, R17, R36 ;  /* 0x00000011ff247219 */ /* 0x000fe20000011624 */
[----:B------:R-:W-:Y:S01]  /*3b30*/  IMAD.HI.U32 R38, R3, R4, RZ ;  /* 0x0000000403267227 */ /* 0x000fe200078e00ff */
[----:B------:R-:W-:Y:S03]  /*3b40*/  SHF.R.U32.HI R31, RZ, R18, R31 ;  /* 0x00000012ff1f7219 */ /* 0x000fe6000001161f */
[----:B------:R-:W-:Y:S01]  /*3b50*/  IMAD.HI.U32 R34, R11, R4, RZ ;  /* 0x000000040b227227 */ /* 0x000fe200078e00ff */
[----:B------:R-:W-:Y:S02]  /*3b60*/  @P2 SHF.R.U32.HI R3, RZ, R5, R38 ;  /* 0x00000005ff032219 */ /* 0x000fe40000011626 */
[----:B------:R-:W-:Y:S02]  /*3b70*/  SEL R9, R8, R31, !P0 ;  /* 0x0000001f08097207 */ /* 0x000fe40004000000 */
[----:B------:R-:W-:Y:S01]  /*3b80*/  @P2 SHF.R.U32.HI R11, RZ, R5, R34 ;  /* 0x00000005ff0b2219 */ /* 0x000fe20000011622 */
[C---:B------:R-:W-:Y:S01]  /*3b90*/  IMAD R10, R40.reuse, R3, RZ ;  /* 0x00000003280a7224 */ /* 0x040fe200078e02ff */
[----:B------:R-:W-:Y:S01]  /*3ba0*/  SEL R3, R13, R36, !P4 ;  /* 0x000000240d037207 */ /* 0x000fe20006000000 */
[C---:B------:R-:W-:Y:S03]  /*3bb0*/  IMAD.HI.U32 R14, R9.reuse, R4, RZ ;  /* 0x00000004090e7227 */ /* 0x040fe600078e00ff */
[----:B------:R-:W-:Y:S01]  /*3bc0*/  ISETP.GE.AND P0, PT, R9, R10, PT ;  /* 0x0000000a0900720c */ /* 0x000fe20003f06270 */
[C---:B------:R-:W-:Y:S01]  /*3bd0*/  IMAD R12, R40.reuse, R11, RZ ;  /* 0x0000000b280c7224 */ /* 0x040fe200078e02ff */
[-C--:B------:R-:W-:Y:S04]  /*3be0*/  SHF.R.U32.HI R14, RZ, R5.reuse, R14 ;  /* 0x00000005ff0e7219 */ /* 0x080fe8000001160e */
[----:B------:R-:W-:Y:S02]  /*3bf0*/  ISETP.GE.OR P0, PT, R3, R12, P0 ;  /* 0x0000000c0300720c */ /* 0x000fe40000706670 */
[----:B------:R-:W-:Y:S05]  /*3c00*/  SEL R15, R9, R14, !P2 ;  /* 0x0000000e090f7207 */ /* 0x000fea0005000000 */
[----:B------:R-:W-:Y:S04]  /*3c10*/  IMAD.MOV R14, RZ, RZ, -R15 ;  /* 0x000000ffff0e7224 */ /* 0x000fe800078e0a0f */
[----:B------:R-:W-:Y:S02]  /*3c20*/  IMAD R14, R40, R14, R9 ;  /* 0x0000000e280e7224 */ /* 0x000fe400078e0209 */
[C---:B------:R-:W-:Y:S05]  /*3c30*/  @!P0 IMAD.HI.U32 R10, R3.reuse, R4, RZ ;  /* 0x00000004030a8227 */ /* 0x040fea00078e00ff */
[----:B------:R-:W-:Y:S04]  /*3c40*/  @!P0 SHF.R.U32.HI R10, RZ, R5, R10 ;  /* 0x00000005ff0a8219 */ /* 0x000fe8000001160a */
[----:B------:R-:W-:Y:S01]  /*3c50*/  @!P0 SEL R0, R3, R10, !P2 ;  /* 0x0000000a03008207 */ /* 0x000fe20005000000 */
[----:B------:R-:W-:Y:S03]  /*3c60*/  IMAD.MOV R10, RZ, RZ, -R3 ;  /* 0x000000ffff0a7224 */ /* 0x000fe600078e0a03 */
[----:B------:R-:W-:Y:S01]  /*3c70*/  @!P0 IADD3 R15, PT, PT, R15, -R0, RZ ;  /* 0x800000000f0f8210 */ /* 0x000fe20007ffe0ff */
[----:B------:R-:W-:Y:S01]  /*3c80*/  @!P0 IMAD R0, R11, R14, R0 ;  /* 0x0000000e0b008224 */ /* 0x000fe200078e0200 */
[----:B------:R-:W-:Y:S01]  /*3c90*/  IADD3 R11, PT, PT, -R9, RZ, RZ ;  /* 0x000000ff090b7210 */ /* 0x000fe20007ffe1ff */
[----:B------:R-:W-:Y:S02]  /*3ca0*/  IMAD R13, R2, R10, R13 ;  /* 0x0000000a020d7224 */ /* 0x000fe400078e020d */
[----:B------:R-:W-:Y:S02]  /*3cb0*/  @!P0 IMAD R9, R15, R40, R3 ;  /* 0x000000280f098224 */ /* 0x000fe400078e0203 */
[----:B------:R-:W-:Y:S02]  /*3cc0*/  @!P0 IMAD.MOV.U32 R3, RZ, RZ, R0 ;  /* 0x000000ffff038224 */ /* 0x000fe400078e0000 */
[----:B------:R-:W-:Y:S02]  /*3cd0*/  IMAD R8, R6, R11, R8 ;  /* 0x0000000b06087224 */ /* 0x000fe400078e0208 */
[----:B------:R-:W-:Y:S02]  /*3ce0*/  IMAD R13, R3, R2, R13 ;  /* 0x00000002030d7224 */ /* 0x000fe400078e020d */
[----:B------:R-:W-:Y:S02]  /*3cf0*/  IMAD R8, R9, R6, R8 ;  /* 0x0000000609087224 */ /* 0x000fe400078e0208 */
.L_x_66:
[----:B------:R-:W-:Y:S05]  /*3d00*/  BRA.U UP1, `(.L_x_67) ;  /* 0x0000000101107547 */ /* 0x000fea000b800000 */
[----:B------:R-:W-:Y:S04]  /*3d10*/  MOV R0, UR6 ;  /* 0x0000000600007c02 */ /* 0x000fe80008000f00 */
[----:B------:R-:W-:Y:S04]  /*3d20*/  SHF.L.U32 R3, R0, 0x1f, RZ ;  /* 0x0000001f00037819 */ /* 0x000fe800000006ff */
[----:B------:R-:W2:Y:S02]  /*3d30*/  SYNCS.PHASECHK.TRANS64.TRYWAIT P0, [UR7+0x78], R3 ;  /* 0x00007803ff0075a7 */ /* 0x000ea40008001107 */
[----:B--2---:R-:W-:Y:S05]  /*3d40*/  @!P0 BRA `(.L_x_68) ;  /* 0x0000009800e08947 */ /* 0x004fea0003800000 */
.L_x_67:
[----:B------:R-:W-:Y:S01]  /*3d50*/  R2UR UR43, R21 ;  /* 0x00000000152b72ca */ /* 0x000fe200000e0000 */
[----:B------:R-:W-:Y:S01]  /*3d60*/  IMAD.MOV.U32 R12, RZ, RZ, 0x1 ;  /* 0x00000001ff0c7424 */ /* 0x000fe200078e00ff */
[----:B------:R-:W-:Y:S02]  /*3d70*/  R2UR UR42, R20 ;  /* 0x00000000142a72ca */ /* 0x000fe400000e0000 */
[----:B------:R-:W-:Y:S02]  /*3d80*/  ISETP.NE.U32.AND P2, PT, RZ, UR4, PT ;  /* 0x00000004ff007c0c */ /* 0x000fe4000bf45070 */
[----:B------:R-:W-:Y:S02]  /*3d90*/  SHF.L.U32 R12, R12, 0x1f, RZ ;  /* 0x0000001f0c0c7819 */ /* 0x000fe400000006ff */
[----:B------:R-:W-:Y:S05]  /*3da0*/  ISETP.NE.AND.EX P2, PT, RZ, UR5, PT, P2 ;  /* 0x00000005ff007c0c */ /* 0x000fea000bf45320 */
[----:B------:R-:W-:Y:S02]  /*3db0*/  USHF.L.U32 UR43, UR43, 0x7, URZ ;  /* 0x000000072b2b7899 */ /* 0x000fe400080006ff */
[----:B------:R-:W-:Y:S01]  /*3dc0*/  USHF.L.U32 UR42, UR42, 0x8, URZ ;  /* 0x000000082a2a7899 */ /* 0x000fe200080006ff */
[----:B------:R-:W-:Y:S11]  /*3dd0*/  BRA.U !UP3, `(.L_x_69) ;  /* 0x000000010b347547 */ /* 0x000ff6000b800000 */
[----:B------:R-:W-:Y:S01]  /*3de0*/  UPLOP3.LUT UP0, UPT, UPT, UPT, UP2, 0x80, 0x8 ;  /* 0x000000000008789c */ /* 0x000fe20003f0f020 */
[----:B--2---:R-:W-:Y:S02]  /*3df0*/  HFMA2 R0, -RZ, RZ, 0, 5.9604644775390625e-08 ;  /* 0x00000001ff007431 */ /* 0x004fe400000001ff */
[----:B------:R-:W-:Y:S03]  /*3e00*/  IMAD.MOV.U32 R103, RZ, RZ, 0x1 ;  /* 0x00000001ff677424 */ /* 0x000fe600078e00ff */
[----:B------:R-:W-:Y:S05]  /*3e10*/  PLOP3.LUT P0, PT, PT, PT, UP0, 0x80, 0x8 ;  /* 0x000000000008781c */ /* 0x000fea0003f0f008 */
[----:B------:R-:W2:Y:S01]  /*3e20*/  @UP0 LDCU.64 UR10, c[0x0][0x888] ;  /* 0x00011100ff0a07ac */ /* 0x000ea20008000a00 */
[----:B------:R-:W-:Y:S07]  /*3e30*/  @UP0 UIMAD UR8, UR36, UR4, URZ ;  /* 0x00000004240802a4 */ /* 0x000fee000f8e02ff */
[----:B------:R-:W-:Y:S01]  /*3e40*/  @!P0 PRMT R103, R0, 0x7610, R103 ;  /* 0x0000761000678816 */ /* 0x000fe20000000067 */
[----:B--2---:R-:W-:Y:S03]  /*3e50*/  @UP0 UIMAD.WIDE UR10, UR8, 0x4, UR10 ;  /* 0x00000004080a08a5 */ /* 0x004fe6000f8e020a */
[----:B------:R-:W2:Y:S03]  /*3e60*/  @!UP0 LDCU UR8, c[0x0][0x880] ;  /* 0x00011000ff0887ac */ /* 0x000ea60008000800 */
[----:B------:R-:W-:Y:S01]  /*3e70*/  IMAD.U32 R10, RZ, RZ, UR10 ;  /* 0x0000000aff0a7e24 */ /* 0x000fe2000f8e00ff */
[----:B------:R-:W-:Y:S05]  /*3e80*/  MOV R11, UR11 ;  /* 0x0000000b000b7c02 */ /* 0x000fea0008000f00 */
[----:B-----5:R3:W5:Y:S02]  /*3e90*/  @P0 LDG.E R49, desc[UR46][R10.64] ;  /* 0x0000002e0a310981 */ /* 0x020764000c1e1900 */
[----:B--23--:R-:W-:Y:S07]  /*3ea0*/  @!P0 IMAD.U32 R49, RZ, RZ, UR8 ;  /* 0x00000008ff318e24 */ /* 0x00cfee000f8e00ff */
.L_x_69:
[----:B-----5:R-:W-:Y:S01]  /*3eb0*/  @!P2 FSETP.EQ.AND P0, PT, R49, RZ, PT ;  /* 0x000000ff3100a20b */ /* 0x020fe20003f02000 */
[----:B------:R-:W-:Y:S01]  /*3ec0*/  @!UPT UIADD3 URZ, UPT, UPT, URZ, URZ, URZ ;  /* 0x000000fffffff290 */ /* 0x000fe2000fffe0ff */
[----:B------:R-:W-:Y:S11]  /*3ed0*/  @!P2 BRA `(.L_x_70) ;  /* 0x000000000014a947 */ /* 0x000ff60003800000 */
[----:B------:R-:W-:Y:S02]  /*3ee0*/  LOP3.LUT P2, RZ, R103, 0xff, RZ, 0xc0, !PT ;  /* 0x000000ff67ff7812 */ /* 0x000fe4000784c0ff */
[----:B------:R-:W-:Y:S04]  /*3ef0*/  PLOP3.LUT P0, PT, PT, PT, UP0, 0x80, 0x8 ;  /* 0x000000000008781c */ /* 0x000fe80003f0f008 */
[----:B------:R-:W-:Y:S07]  /*3f00*/  PLOP3.LUT P0, PT, P0, PT, PT, 0x8, 0x80 ;  /* 0x000000000080781c */ /* 0x000fee000070e170 */
[----:B------:R-:W-:Y:S11]  /*3f10*/  @P2 FSETP.EQ.AND P0, PT, R49, RZ, PT ;  /* 0x000000ff3100220b */ /* 0x000ff60003f02000 */
[----:B------:R-:W-:Y:S02]  /*3f20*/  @!UPT UIADD3 URZ, UPT, UPT, URZ, URZ, URZ ;  /* 0x000000fffffff290 */ /* 0x000fe4000fffe0ff */
.L_x_70:
[----:B------:R-:W3:Y:S01]  /*3f30*/  SYNCS.PHASECHK.TRANS64.TRYWAIT P2, [UR7+0x50], R12 ;  /* 0x0000500cff0075a7 */ /* 0x000ee20008041107 */
[----:B------:R-:W-:Y:S04]  /*3f40*/  ELECT P4, URZ, PT ;  /* 0x0000000000ff782f */ /* 0x000fe80003880000 */
[----:B------:R-:W-:Y:S11]  /*3f50*/  PLOP3.LUT P4, PT, P0, P4, PT, 0xf2, 0x2f ;  /* 0x00000000002f781c */ /* 0x000ff60000789e72 */
[----:B------:R-:W-:Y:S02]  /*3f60*/  @!UPT UIADD3 URZ, UPT, UPT, URZ, URZ, URZ ;  /* 0x000000fffffff290 */ /* 0x000fe4000fffe0ff */
[----:B-1----:R-:W-:Y:S05]  /*3f70*/  @!P4 IADD3 R9, P0, PT, R32, 0x580, RZ ;  /* 0x000005802009c810 */ /* 0x002fea0007f1e0ff */
[----:B--2---:R-:W-:Y:S01]  /*3f80*/  @!P4 IMAD.X R0, RZ, RZ, R33, P0 ;  /* 0x000000ffff00c224 */ /* 0x004fe200000e0621 */
[----:B---3--:R-:W-:Y:S07]  /*3f90*/  @!P2 BRA `(.L_x_71) ;  /* 0x000000980064a947 */ /* 0x008fee0003800000 */
.L_x_188:
[----:B------:R-:W-:Y:S01]  /*3fa0*/  @!P4 R2UR UR9, R9 ;  /* 0x000000000909c2ca */ /* 0x000fe200000e0000 */
[----:B------:R-:W-:Y:S01]  /*3fb0*/  VOTEU.ALL UP1, P4 ;  /* 0x0000000000ff7886 */ /* 0x000fe20002020000 */
[----:B------:R-:W-:Y:S01]  /*3fc0*/  @!P4 R2UR UR8, R0 ;  /* 0x000000000008c2ca */ /* 0x000fe200000e0000 */
[----:B------:R-:W-:Y:S01]  /*3fd0*/  @!P4 IMAD.MOV.U32 R0, RZ, RZ, 0x4000 ;  /* 0x00004000ff00c424 */ /* 0x000fe200078e00ff */
[----:B------:R-:W-:Y:S01]  /*3fe0*/  UMOV UR44, UR36 ;  /* 0x00000024002c7c82 */ /* 0x000fe20008000000 */
[----:B------:R-:W-:Y:S01]  /*3ff0*/  UPRMT UR21, UR37, 0x654, UR41 ;  /* 0x0000065425157896 */ /* 0x000fe20008000029 */
[----:B------:R-:W-:Y:S01]  /*4000*/  @!P4 IADD3 R9, P0, PT, R32, 0x580, RZ ;  /* 0x000005802009c810 */ /* 0x000fe20007f1e0ff */
[----:B------:R-:W-:Y:S01]  /*4010*/  @!UP1 UIADD3 UR40, UPT, UPT, UR7, 0x400, URZ ;  /* 0x0000040007289890 */ /* 0x000fe2000fffe0ff */
[----:B------:R-:W-:Y:S05]  /*4020*/  VOTEU.ALL UP1, P4 ;  /* 0x0000000000ff7886 */ /* 0x000fea0002020000 */
[----:B------:R-:W-:Y:S01]  /*4030*/  IMAD.U32 R10, RZ, RZ, UR9 ;  /* 0x00000009ff0a7e24 */ /* 0x000fe2000f8e00ff */
[----:B------:R-:W-:Y:S01]  /*4040*/  UMOV UR9, 0x10000000 ;  /* 0x1000000000097882 */ /* 0x000fe20000000000 */
[----:B------:R-:W-:Y:S01]  /*4050*/  IMAD.U32 R11, RZ, RZ, UR8 ;  /* 0x00000008ff0b7e24 */ /* 0x000fe2000f8e00ff */
[----:B------:R-:W-:Y:S02]  /*4060*/  UMOV UR8, 0x0 ;  /* 0x0000000000087882 */ /* 0x000fe40000000000 */
[----:B------:R-:W-:Y:S02]  /*4070*/  @!P4 R2UR UR10, R10 ;  /* 0x000000000a0ac2ca */ /* 0x000fe400000e0000 */
[----:B------:R-:W-:Y:S11]  /*4080*/  @!P4 R2UR UR11, R11 ;  /* 0x000000000b0bc2ca */ /* 0x000ff600000e0000 */
[----:B------:R-:W-:Y:S02]  /*4090*/  @!UPT UIADD3 URZ, UPT, UPT, URZ, URZ, URZ ;  /* 0x000000fffffff290 */ /* 0x000fe4000fffe0ff */
[----:B------:R2:W-:Y:S01]  /*40a0*/  @!UP1 UTMALDG.3D [UR40], [UR10], desc[UR8] ;  /* 0x000008280a0095b4 */ /* 0x0005e20008011000 */
[----:B------:R3:W-:Y:S01]  /*40b0*/  @!P4 SYNCS.ARRIVE.TRANS64.RED.A0TR RZ, [UR7+0x30], R0 ;  /* 0x00003000ffffc9a7 */ /* 0x0007e20008300407 */
[----:B------:R-:W-:Y:S01]  /*40c0*/  SYNCS.ARRIVE.TRANS64.RED.A1T0 RZ, [UR21], RZ ;  /* 0x000000ffffff79a7 */ /* 0x000fe20008100415 */
[----:B---3--:R-:W-:Y:S01]  /*40d0*/  @!P4 IMAD.X R0, RZ, RZ, R33, P0 ;  /* 0x000000ffff00c224 */ /* 0x008fe200000e0621 */
[----:B------:R-:W3:Y:S02]  /*40e0*/  SYNCS.PHASECHK.TRANS64.TRYWAIT P2, [UR7+0x58], R12 ;  /* 0x0000580cff0075a7 */ /* 0x000ee40008041107 */
[----:B--23--:R-:W-:Y:S05]  /*40f0*/  @!P2 BRA `(.L_x_72) ;  /* 0x000000980024a947 */ /* 0x00cfea0003800000 */
.L_x_190:
[----:B------:R-:W-:Y:S01]  /*4100*/  @!P4 R2UR UR9, R9 ;  /* 0x000000000909c2ca */ /* 0x000fe200000e0000 */
[----:B------:R-:W-:Y:S01]  /*4110*/  VOTEU.ALL UP1, P4 ;  /* 0x0000000000ff7886 */ /* 0x000fe20002020000 */
[----:B------:R-:W-:Y:S01]  /*4120*/  @!P4 R2UR UR8, R0 ;  /* 0x000000000008c2ca */ /* 0x000fe200000e0000 */
[----:B------:R-:W-:Y:S01]  /*4130*/  @!P4 IMAD.MOV.U32 R0, RZ, RZ, 0x4000 ;  /* 0x00004000ff00c424 */ /* 0x000fe200078e00ff */
[----:B------:R-:W-:Y:S01]  /*4140*/  UMOV UR35, UR43 ;  /* 0x0000002b00237c82 */ /* 0x000fe20008000000 */
[----:B------:R-:W-:Y:S01]  /*4150*/  UPRMT UR15, UR37, 0x654, UR33 ;  /* 0x00000654250f7896 */ /* 0x000fe20008000021 */
[----:B------:R-:W-:Y:S01]  /*4160*/  @!P4 IADD3 R9, P0, PT, R32, 0x580, RZ ;  /* 0x000005802009c810 */ /* 0x000fe20007f1e0ff */
[----:B------:R-:W-:Y:S02]  /*4170*/  @!UP1 UIADD3 UR34, UPT, UPT, UR42, 0x20, URZ ;  /* 0x000000202a229890 */ /* 0x000fe4000fffe0ff */
[----:B------:R-:W-:Y:S01]  /*4180*/  @!UP1 UIADD3 UR32, UPT, UPT, UR7, 0x4400, URZ ;  /* 0x0000440007209890 */ /* 0x000fe2000fffe0ff */
[----:B------:R-:W-:Y:S03]  /*4190*/  VOTEU.ALL UP1, P4 ;  /* 0x0000000000ff7886 */ /* 0x000fe60002020000 */
        /* <DEDUP_REMOVED lines=13> */
.L_x_192:
[----:B------:R-:W-:Y:S01]  /*4270*/  @!P4 R2UR UR9, R9 ;  /* 0x000000000909c2ca */ /* 0x000fe200000e0000 */
[----:B------:R-:W-:Y:S01]  /*4280*/  VOTEU.ALL UP1, P4 ;  /* 0x0000000000ff7886 */ /* 0x000fe20002020000 */
[----:B------:R-:W-:Y:S01]  /*4290*/  @!P4 R2UR UR8, R0 ;  /* 0x000000000008c2ca */ /* 0x000fe200000e0000 */
[----:B------:R-:W-:Y:S01]  /*42a0*/  @!P4 IMAD.MOV.U32 R0, RZ, RZ, 0x4000 ;  /* 0x00004000ff00c424 */ /* 0x000fe200078e00ff */
[----:B------:R-:W-:Y:S01]  /*42b0*/  UMOV UR27, UR43 ;  /* 0x0000002b001b7c82 */ /* 0x000fe20008000000 */
[----:B------:R-:W-:Y:S01]  /*42c0*/  UMOV UR28, UR36 ;  /* 0x00000024001c7c82 */ /* 0x000fe20008000000 */
[----:B------:R-:W-:Y:S01]  /*42d0*/  @!UP1 UIADD3 UR26, UPT, UPT, UR42, 0x40, URZ ;  /* 0x000000402a1a9890 */ /* 0x000fe2000fffe0ff */
[----:B------:R-:W-:Y:S01]  /*42e0*/  @!P4 IADD3 R9, P0, PT, R32, 0x580, RZ ;  /* 0x000005802009c810 */ /* 0x000fe20007f1e0ff */
[----:B------:R-:W-:Y:S01]  /*42f0*/  @!UP1 UIADD3 UR24, UPT, UPT, UR7, 0x8400, URZ ;  /* 0x0000840007189890 */ /* 0x000fe2000fffe0ff */
[----:B------:R-:W-:Y:S01]  /*4300*/  VOTEU.ALL UP1, P4 ;  /* 0x0000000000ff7886 */ /* 0x000fe20002020000 */
[----:B------:R-:W-:Y:S03]  /*4310*/  UPRMT UR14, UR37, 0x654, UR25 ;  /* 0x00000654250e7896 */ /* 0x000fe60008000019 */
        /* <DEDUP_REMOVED lines=13> */
.L_x_194:
[----:B------:R-:W-:Y:S01]  /*43f0*/  @!P4 R2UR UR9, R9 ;  /* 0x000000000909c2ca */ /* 0x000fe200000e0000 */
[----:B------:R-:W-:Y:S01]  /*4400*/  VOTEU.ALL UP1, P4 ;  /* 0x0000000000ff7886 */ /* 0x000fe20002020000 */
[----:B------:R-:W-:Y:S01]  /*4410*/  @!P4 R2UR UR8, R0 ;  /* 0x000000000008c2ca */ /* 0x000fe200000e0000 */
[----:B------:R-:W-:Y:S01]  /*4420*/  @!P4 IMAD.MOV.U32 R0, RZ, RZ, 0x4000 ;  /* 0x00004000ff00c424 */ /* 0x000fe200078e00ff */
[----:B------:R-:W-:Y:S01]  /*4430*/  UMOV UR19, UR43 ;  /* 0x0000002b00137c82 */ /* 0x000fe20008000000 */
[----:B------:R-:W-:Y:S01]  /*4440*/  UMOV UR20, UR36 ;  /* 0x0000002400147c82 */ /* 0x000fe20008000000 */
[----:B------:R-:W-:Y:S01]  /*4450*/  @!UP1 UIADD3 UR18, UPT, UPT, UR42, 0x60, URZ ;  /* 0x000000602a129890 */ /* 0x000fe2000fffe0ff */
[----:B------:R-:W-:Y:S01]  /*4460*/  SHF.L.U32 R20, RZ, 0x1f, RZ ;  /* 0x0000001fff147819 */ /* 0x000fe200000006ff */
[----:B------:R-:W-:Y:S01]  /*4470*/  @!UP1 UIADD3 UR16, UPT, UPT, UR7, 0xc400, URZ ;  /* 0x0000c40007109890 */ /* 0x000fe2000fffe0ff */
[----:B------:R-:W-:Y:S01]  /*4480*/  @!P4 IADD3 R9, P0, PT, R32, 0x580, RZ ;  /* 0x000005802009c810 */ /* 0x000fe20007f1e0ff */
[----:B------:R-:W-:Y:S01]  /*4490*/  VOTEU.ALL UP1, P4 ;  /* 0x0000000000ff7886 */ /* 0x000fe20002020000 */
[----:B------:R-:W-:Y:S02]  /*44a0*/  UPRMT UR13, UR37, 0x654, UR17 ;  /* 0x00000654250d7896 */ /* 0x000fe40008000011 */
        /* <DEDUP_REMOVED lines=13> */
.L_x_196:
[----:B------:R-:W-:Y:S01]  /*4580*/  @!P4 R2UR UR9, R9 ;  /* 0x000000000909c2ca */ /* 0x000fe200000e0000 */
[----:B------:R-:W-:Y:S01]  /*4590*/  VOTEU.ALL UP1, P4 ;  /* 0x0000000000ff7886 */ /* 0x000fe20002020000 */
[----:B------:R-:W-:Y:S01]  /*45a0*/  @!P4 R2UR UR8, R0 ;  /* 0x000000000008c2ca */ /* 0x000fe200000e0000 */
[----:B------:R-:W-:Y:S01]  /*45b0*/  @!P4 IMAD.MOV.U32 R0, RZ, RZ, 0x4000 ;  /* 0x00004000ff00c424 */ /* 0x000fe200078e00ff */
[----:B------:R-:W-:Y:S01]  /*45c0*/  UMOV UR18, 0x0 ;  /* 0x0000000000127882 */ /* 0x000fe20000000000 */
[----:B------:R-:W-:Y:S01]  /*45d0*/  UMOV UR19, 0x10000000 ;  /* 0x1000000000137882 */ /* 0x000fe20000000000 */
[----:B------:R-:W-:Y:S01]  /*45e0*/  @!UP1 UIADD3 UR10, UPT, UPT, UR42, 0x80, URZ ;  /* 0x000000802a0a9890 */ /* 0x000fe2000fffe0ff */
[----:B------:R-:W-:Y:S01]  /*45f0*/  @!P4 IADD3 R9, P0, PT, R32, 0x580, RZ ;  /* 0x000005802009c810 */ /* 0x000fe20007f1e0ff */
[----:B------:R-:W-:Y:S01]  /*4600*/  UMOV UR11, UR43 ;  /* 0x0000002b000b7c82 */ /* 0x000fe20008000000 */
[----:B------:R-:W-:Y:S04]  /*4610*/  UMOV UR12, UR36 ;  /* 0x00000024000c7c82 */ /* 0x000fe80008000000 */
[----:B------:R-:W-:Y:S01]  /*4620*/  IMAD.U32 R10, RZ, RZ, UR9 ;  /* 0x00000009ff0a7e24 */ /* 0x000fe2000f8e00ff */
[----:B------:R-:W-:Y:S01]  /*4630*/  UMOV UR9, UR41 ;  /* 0x0000002900097c82 */ /* 0x000fe20008000000 */
[----:B------:R-:W-:Y:S01]  /*4640*/  IMAD.U32 R11, RZ, RZ, UR8 ;  /* 0x00000008ff0b7e24 */ /* 0x000fe2000f8e00ff */
[----:B------:R-:W-:Y:S02]  /*4650*/  @!UP1 UIADD3 UR8, UPT, UPT, UR7, 0x400, URZ ;  /* 0x0000040007089890 */ /* 0x000fe4000fffe0ff */
[----:B------:R-:W-:Y:S01]  /*4660*/  @!P4 R2UR UR22, R10 ;  /* 0x000000000a16c2ca */ /* 0x000fe200000e0000 */
[----:B------:R-:W-:Y:S01]  /*4670*/  VOTEU.ALL UP1, P4 ;  /* 0x0000000000ff7886 */ /* 0x000fe20002020000 */
        /* <DEDUP_REMOVED lines=8> */
.L_x_198:
        /* <DEDUP_REMOVED lines=9> */
[----:B------:R-:W-:Y:S03]  /*4790*/  UMOV UR12, UR36 ;  /* 0x00000024000c7c82 */ /* 0x000fe60008000000 */
[----:B------:R-:W-:Y:S02]  /*47a0*/  @!P4 IMAD.X R21, RZ, RZ, R33, P0 ;  /* 0x000000ffff15c224 */ /* 0x000fe400000e0621 */
        /* <DEDUP_REMOVED lines=11> */
[----:B------:R-:W3:Y:S02]  /*4860*/  SYNCS.PHASECHK.TRANS64.TRYWAIT P2, [UR7+0x60], R20 ;  /* 0x00006014ff0075a7 */ /* 0x000ee40008041107 */
[----:B--23--:R-:W-:Y:S05]  /*4870*/  @!P2 BRA `(.L_x_77) ;  /* 0x0000009000bca947 */ /* 0x00cfea0003800000 */
.L_x_200:
[----:B------:R-:W2:Y:S01]  /*4880*/  LDC.64 R14, c[0x0][0xb10] ;  /* 0x0002c400ff0e7b82 */ /* 0x000ea20000000a00 */
[----:B------:R-:W-:Y:S01]  /*4890*/  @!P4 R2UR UR9, R31 ;  /* 0x000000001f09c2ca */ /* 0x000fe200000e0000 */
[----:B------:R-:W-:Y:S01]  /*48a0*/  VOTEU.ALL UP1, P4 ;  /* 0x0000000000ff7886 */ /* 0x000fe20002020000 */
[----:B------:R-:W-:Y:S01]  /*48b0*/  @!P4 R2UR UR8, R21 ;  /* 0x000000001508c2ca */ /* 0x000fe200000e0000 */
[----:B------:R-:W-:Y:S01]  /*48c0*/  @!P4 IMAD.MOV.U32 R21, RZ, RZ, 0x4000 ;  /* 0x00004000ff15c424 */ /* 0x000fe200078e00ff */
[----:B------:R-:W-:Y:S03]  /*48d0*/  UMOV UR18, 0x0 ;  /* 0x0000000000127882 */ /* 0x000fe60000000000 */
[----:B------:R-:W3:Y:S01]  /*48e0*/  LDC.64 R10, c[0x0][0xb18] ;  /* 0x0002c600ff0a7b82 */ /* 0x000ee20000000a00 */
[----:B------:R-:W-:Y:S01]  /*48f0*/  @!UP1 UIADD3 UR10, UPT, UPT, UR42, 0xc0, URZ ;  /* 0x000000c02a0a9890 */ /* 0x000fe2000fffe0ff */
[----:B------:R-:W-:Y:S01]  /*4900*/  @P3 SHF.R.U32.HI R28, RZ, 0x10, R25 ;  /* 0x00000010ff1c3819 */ /* 0x000fe20000011619 */
[----:B------:R-:W-:Y:S01]  /*4910*/  UMOV UR19, 0x10000000 ;  /* 0x1000000000137882 */ /* 0x000fe20000000000 */
[----:B------:R-:W-:Y:S01]  /*4920*/  UMOV UR11, UR43 ;  /* 0x0000002b000b7c82 */ /* 0x000fe20008000000 */
[----:B------:R-:W-:Y:S03]  /*4930*/  UMOV UR12, UR36 ;  /* 0x00000024000c7c82 */ /* 0x000fe60008000000 */
[----:B------:R-:W5:Y:S01]  /*4940*/  @!P1 LDC R0, c[0x0][0xb20] ;  /* 0x0002c800ff009b82 */ /* 0x000f620000000800 */
[----:B------:R-:W-:Y:S02]  /*4950*/  VIADD R30, R30, 0x1 ;  /* 0x000000011e1e7836 */ /* 0x000fe40000000000 */
[----:B------:R-:W-:Y:S05]  /*4960*/  IMAD.U32 R34, RZ, RZ, UR9 ;  /* 0x00000009ff227e24 */ /* 0x000fea000f8e00ff */
[----:B-1----:R-:W1:Y:S01]  /*4970*/  @!P1 LDC R3, c[0x0][0xb0c] ;  /* 0x0002c300ff039b82 */ /* 0x002e620000000800 */
[----:B------:R-:W-:Y:S01]  /*4980*/  IMAD.U32 R35, RZ, RZ, UR8 ;  /* 0x00000008ff237e24 */ /* 0x000fe2000f8e00ff */
[----:B------:R-:W-:Y:S01]  /*4990*/  @!UP1 UIADD3 UR8, UPT, UPT, UR7, 0x8400, URZ ;  /* 0x0000840007089890 */ /* 0x000fe2000fffe0ff */
[----:B------:R-:W-:Y:S01]  /*49a0*/  @!P4 R2UR UR20, R34 ;  /* 0x000000002214c2ca */ /* 0x000fe200000e0000 */
[----:B------:R-:W-:Y:S02]  /*49b0*/  VOTEU.ALL UP1, P4 ;  /* 0x0000000000ff7886 */ /* 0x000fe40002020000 */
[----:B------:R-:W-:Y:S01]  /*49c0*/  @!P4 R2UR UR21, R35 ;  /* 0x000000002315c2ca */ /* 0x000fe200000e0000 */
[----:B------:R-:W-:Y:S11]  /*49d0*/  UMOV UR9, UR25 ;  /* 0x0000001900097c82 */ /* 0x000ff60008000000 */
[----:B------:R-:W-:Y:S01]  /*49e0*/  @!UPT UIADD3 URZ, UPT, UPT, URZ, URZ, URZ ;  /* 0x000000fffffff290 */ /* 0x000fe2000fffe0ff */
[----:B------:R1:W-:Y:S01]  /*49f0*/  @!UP1 UTMALDG.3D [UR8], [UR20], desc[UR18] ;  /* 0x00001208140095b4 */ /* 0x0003e20008011000 */
[----:B------:R1:W-:Y:S02]  /*4a00*/  @!P4 SYNCS.ARRIVE.TRANS64.RED.A0TR RZ, [UR7+0x40], R21 ;  /* 0x00004015ffffc9a7 */ /* 0x0003e40008300407 */
[----:B-1----:R-:W-:Y:S01]  /*4a10*/  @!P1 ISETP.NE.AND P2, PT, R3, 0x1, PT ;  /* 0x000000010300980c */ /* 0x002fe20003f45270 */
[C---:B--2---:R-:W-:Y:S01]  /*4a20*/  @!P1 IMAD.HI.U32 R14, R13.reuse, R14, RZ ;  /* 0x0000000e0d0e9227 */ /* 0x044fe200078e00ff */
[----:B---3--:R-:W-:Y:S03]  /*4a30*/  @!P1 ISETP.NE.AND P0, PT, R10, 0x1, PT ;  /* 0x000000010a00980c */ /* 0x008fe60003f05270 */
[C---:B------:R-:W-:Y:S01]  /*4a40*/  @!P1 IMAD.HI.U32 R11, R8.reuse, R11, RZ ;  /* 0x0000000b080b9227 */ /* 0x040fe200078e00ff */
[----:B------:R-:W-:Y:S04]  /*4a50*/  @!P1 SHF.R.U32.HI R14, RZ, R15, R14 ;  /* 0x0000000fff0e9219 */ /* 0x000fe8000001160e */
[----:B-----5:R-:W-:Y:S01]  /*4a60*/  @!P1 SHF.R.U32.HI R9, RZ, R0, R11 ;  /* 0x00000000ff099219 */ /* 0x020fe2000001160b */
[----:B------:R-:W-:Y:S01]  /*4a70*/  SYNCS.ARRIVE.TRANS64.RED.A1T0 RZ, [UR14], RZ ;  /* 0x000000ffffff79a7 */ /* 0x000fe2000810040e */
[----:B------:R-:W-:Y:S02]  /*4a80*/  @!P1 SEL R14, R13, R14, !P2 ;  /* 0x0000000e0d0e9207 */ /* 0x000fe40005000000 */
[----:B------:R-:W-:Y:S01]  /*4a90*/  @!P1 SEL R9, R8, R9, !P0 ;  /* 0x0000000908099207 */ /* 0x000fe20004000000 */
[----:B------:R-:W1:Y:S04]  /*4aa0*/  SYNCS.PHASECHK.TRANS64.TRYWAIT P5, [UR7+0x68], R20 ;  /* 0x00006814ff0075a7 */ /* 0x000e6800080a1107 */
[----:B------:R-:W-:Y:S02]  /*4ab0*/  @!P1 IMAD.IADD R0, R9, 0x1, -R14 ;  /* 0x0000000109009824 */ /* 0x000fe400078e0a0e */
[----:B------:R-:W-:Y:S02]  /*4ac0*/  @!P1 IMAD.IADD R9, R14, 0x1, -R9 ;  /* 0x000000010e099824 */ /* 0x000fe400078e0a09 */
[----:B------:R-:W-:Y:S02]  /*4ad0*/  @!P1 IMAD R13, R0, R3, R13 ;  /* 0x00000003000d9224 */ /* 0x000fe400078e020d */
[----:B------:R-:W-:Y:S01]  /*4ae0*/  @!P1 IMAD R8, R9, R10, R8 ;  /* 0x0000000a09089224 */ /* 0x000fe200078e0208 */
[----:B-1----:R-:W-:Y:S06]  /*4af0*/  @!P5 BRA `(.L_x_78) ;  /* 0x000000900034d947 */ /* 0x002fec0003800000 */
.L_x_202:
[----:B-1----:R-:W-:Y:S01]  /*4b00*/  @!P4 IADD3 R3, P0, PT, R32, 0x580, RZ ;  /* 0x000005802003c810 */ /* 0x002fe20007f1e0ff */
[----:B------:R-:W-:Y:S01]  /*4b10*/  VOTEU.ALL UP1, P4 ;  /* 0x0000000000ff7886 */ /* 0x000fe20002020000 */
[----:B------:R-:W-:Y:S01]  /*4b20*/  UMOV UR18, 0x0 ;  /* 0x0000000000127882 */ /* 0x000fe20000000000 */
[----:B------:R-:W-:Y:S01]  /*4b30*/  UMOV UR19, 0x10000000 ;  /* 0x1000000000137882 */ /* 0x000fe20000000000 */
[----:B------:R-:W-:Y:S01]  /*4b40*/  @!P4 R2UR UR9, R3 ;  /* 0x000000000309c2ca */ /* 0x000fe200000e0000 */
[----:B------:R-:W-:Y:S01]  /*4b50*/  @!P4 IMAD.X R0, RZ, RZ, R33, P0 ;  /* 0x000000ffff00c224 */ /* 0x000fe200000e0621 */
[----:B------:R-:W-:Y:S01]  /*4b60*/  @!UP1 UIADD3 UR10, UPT, UPT, UR42, 0xe0, URZ ;  /* 0x000000e02a0a9890 */ /* 0x000fe2000fffe0ff */
[----:B------:R-:W-:Y:S01]  /*4b70*/  ISETP.NE.AND P0, PT, R30, 0x2, PT ;  /* 0x000000021e00780c */ /* 0x000fe20003f05270 */
[----:B------:R-:W-:Y:S01]  /*4b80*/  UMOV UR11, UR43 ;  /* 0x0000002b000b7c82 */ /* 0x000fe20008000000 */
[----:B------:R-:W-:Y:S01]  /*4b90*/  UMOV UR12, UR36 ;  /* 0x00000024000c7c82 */ /* 0x000fe20008000000 */
[----:B------:R-:W-:Y:S01]  /*4ba0*/  @!P4 R2UR UR8, R0 ;  /* 0x000000000008c2ca */ /* 0x000fe200000e0000 */
[----:B------:R-:W-:Y:S01]  /*4bb0*/  IMAD.IADD R20, R8, 0x1, R102 ;  /* 0x0000000108147824 */ /* 0x000fe200078e0266 */
[----:B------:R-:W-:Y:S01]  /*4bc0*/  @P3 R2UR UR36, R28 ;  /* 0x000000001c2432ca */ /* 0x000fe200000e0000 */
[----:B------:R-:W-:Y:S01]  /*4bd0*/  IMAD.IADD R21, R13, 0x1, R104 ;  /* 0x000000010d157824 */ /* 0x000fe200078e0268 */
[----:B------:R-:W-:Y:S02]  /*4be0*/  SEL R0, RZ, 0x1, P0 ;  /* 0x00000001ff007807 */ /* 0x000fe40000000000 */
[----:B------:R-:W-:Y:S01]  /*4bf0*/  SEL R30, R30, RZ, P0 ;  /* 0x000000ff1e1e7207 */ /* 0x000fe20000000000 */
[----:B------:R-:W-:Y:S01]  /*4c00*/  IMAD.U32 R10, RZ, RZ, UR9 ;  /* 0x00000009ff0a7e24 */ /* 0x000fe2000f8e00ff */
[----:B------:R-:W-:Y:S01]  /*4c10*/  UMOV UR9, UR17 ;  /* 0x0000001100097c82 */ /* 0x000fe20008000000 */
[----:B------:R-:W-:Y:S03]  /*4c20*/  LOP3.LUT R29, R29, R0, RZ, 0x3c, !PT ;  /* 0x000000001d1d7212 */ /* 0x000fe600078e3cff */
[----:B------:R-:W-:Y:S01]  /*4c30*/  @!P4 R2UR UR14, R10 ;  /* 0x000000000a0ec2ca */ /* 0x000fe200000e0000 */
[----:B------:R-:W-:Y:S01]  /*4c40*/  IMAD.U32 R11, RZ, RZ, UR8 ;  /* 0x00000008ff0b7e24 */ /* 0x000fe2000f8e00ff */
[----:B------:R-:W-:Y:S01]  /*4c50*/  @!UP1 UIADD3 UR8, UPT, UPT, UR7, 0xc400, URZ ;  /* 0x0000c40007089890 */ /* 0x000fe2000fffe0ff */
[----:B------:R-:W-:Y:S03]  /*4c60*/  VOTEU.ALL UP1, P4 ;  /* 0x0000000000ff7886 */ /* 0x000fe60002020000 */
[----:B------:R-:W-:Y:S11]  /*4c70*/  @!P4 R2UR UR15, R11 ;  /* 0x000000000b0fc2ca */ /* 0x000ff600000e0000 */
[----:B------:R-:W-:Y:S02]  /*4c80*/  @!UPT UIADD3 URZ, UPT, UPT, URZ, URZ, URZ ;  /* 0x000000fffffff290 */ /* 0x000fe4000fffe0ff */
[----:B------:R2:W-:Y:S01]  /*4c90*/  @!UP1 UTMALDG.3D [UR8], [UR14], desc[UR18] ;  /* 0x000012080e0095b4 */ /* 0x0005e20008011000 */
[----:B------:R2:W-:Y:S01]  /*4ca0*/  @!P4 SYNCS.ARRIVE.TRANS64.RED.A0TR RZ, [UR7+0x48], R23 ;  /* 0x00004817ffffc9a7 */ /* 0x0005e20008300407 */
[----:B------:R-:W-:Y:S01]  /*4cb0*/  UPLOP3.LUT UP1, UPT, UPT, UPT, UPT, 0x80, 0x8 ;  /* 0x000000000008789c */ /* 0x000fe20003f2f070 */
[----:B------:R-:W-:Y:S01]  /*4cc0*/  SYNCS.ARRIVE.TRANS64.RED.A1T0 RZ, [UR13], RZ ;  /* 0x000000ffffff79a7 */ /* 0x000fe2000810040d */
[----:B------:R-:W-:Y:S09]  /*4cd0*/  @P3 BRA `(.L_x_79) ;  /* 0xffffffec00103947 */ /* 0x000ff2000383ffff */
[----:B------:R-:W1:Y:S02]  /*4ce0*/  SYNCS.PHASECHK.TRANS64.TRYWAIT P0, [UR7+0x50], R12 ;  /* 0x0000500cff0075a7 */ /* 0x000e640008001107 */
[----:B-1----:R-:W-:Y:S05]  /*4cf0*/  @!P0 BRA `(.L_x_80) ;  /* 0x0000008c00cc8947 */ /* 0x002fea0003800000 */
.L_x_204:
[----:B------:R-:W3:Y:S02]  /*4d00*/  SYNCS.PHASECHK.TRANS64.TRYWAIT P0, [UR7+0x58], R12 ;  /* 0x0000580cff0075a7 */ /* 0x000ee40008001107 */
[----:B---3--:R-:W-:Y:S05]  /*4d10*/  @!P0 BRA `(.L_x_81) ;  /* 0x0000008c00dc8947 */ /* 0x008fea0003800000 */
.L_x_206:
[----:B------:R-:W3:Y:S01]  /*4d20*/  SYNCS.PHASECHK.TRANS64.TRYWAIT P0, [UR7+0x60], R12 ;  /* 0x0000600cff0075a7 */ /* 0x000ee20008001107 */
[----:B------:R-:W-:Y:S01]  /*4d30*/  HFMA2 R0, -RZ, RZ, 0, 5.9604644775390625e-08 ;  /* 0x00000001ff007431 */ /* 0x000fe200000001ff */
[----:B---3--:R-:W-:Y:S06]  /*4d40*/  @!P0 BRA `(.L_x_82) ;  /* 0x0000008c00e88947 */ /* 0x008fec0003800000 */
.L_x_208:
[----:B------:R-:W-:Y:S02]  /*4d50*/  MOV R2, UR7 ;  /* 0x0000000700027c02 */ /* 0x000fe40008000f00 */
[----:B-1----:R-:W-:-:S07]  /*4d60*/  SHF.L.U32 R3, R0, 0x1f, RZ ;  /* 0x0000001f00037819 */ /* 0x002fce00000006ff */
.L_x_83:
[----:B-1----:R1:W3:Y:S02]  /*4d70*/  SYNCS.PHASECHK.TRANS64.TRYWAIT P0, [R2+URZ+0x68], R3 ;  /* 0x00006803020075a7 */ /* 0x0022e400080011ff */
[----:B---3--:R-:W-:Y:S05]  /*4d80*/  @!P0 NANOSLEEP.SYNCS 0x989680 ;  /* 0x009896800000895d */ /* 0x008fea0003900000 */
[----:B------:R-:W3:Y:S02]  /*4d90*/  @!P0 SYNCS.PHASECHK.TRANS64 P0, [R2+URZ+0x68], R3 ;  /* 0x00006803020085a7 */ /* 0x000ee400080010ff */
[----:B--23--:R-:W-:Y:S05]  /*4da0*/  @P0 EXIT ;  /* 0x000000000000094d */ /* 0x00cfea0003800000 */
[----:B------:R-:W-:Y:S05]  /*4db0*/  BRA `(.L_x_83) ;  /* 0xfffffffc00ec7947 */ /* 0x000fea000383ffff */
.L_x_64:
[----:B------:R-:W-:-:S06]  /*4dc0*/  UISETP.GE.AND UP1, UPT, UR8, 0x4, UPT ;  /* 0x000000040800788c */ /* 0x000fcc000bf26270 */
[----:B------:R-:W-:-:S13]  /*4dd0*/  PLOP3.LUT P0, PT, PT, PT, UP1, 0x80, 0x8 ;  /* 0x000000000008781c */ /* 0x000fda0003f0f018 */
[----:B------:R-:W-:Y:S05]  /*4de0*/  @!P0 EXIT ;  /* 0x000000000000894d */ /* 0x000fea0003800000 */
[----:B------:R-:W-:Y:S01]  /*4df0*/  BAR.SYNC.DEFER_BLOCKING 0x6, 0xa0 ;  /* 0x0182800000007b1d */ /* 0x000fe20000010000 */
[C---:B------:R-:W-:Y:S01]  /*4e00*/  IMAD.SHL.U32 R3, R117.reuse, 0x20, RZ ;  /* 0x0000002075037824 */ /* 0x040fe200078e00ff */
[C---:B------:R-:W-:Y:S01]  /*4e10*/  LOP3.LUT R109, R117.reuse, 0x1, RZ, 0xc0, !PT ;  /* 0x00000001756d7812 */ /* 0x040fe200078ec0ff */
[C---:B------:R-:W-:Y:S02]  /*4e20*/  IMAD.U32 R47, R117.reuse, 0x10000, RZ ;  /* 0x00010000752f7824 */ /* 0x040fe400078e00ff */
[----:B------:R-:W-:Y:S01]  /*4e30*/  IMAD.SHL.U32 R108, R117, 0x4, RZ ;  /* 0x00000004756c7824 */ /* 0x000fe200078e00ff */
[----:B------:R-:W-:Y:S02]  /*4e40*/  UMOV UR48, 0x400 ;  /* 0x0000040000307882 */ /* 0x000fe40000000000 */
[----:B------:R-:W1:Y:S01]  /*4e50*/  LDC R107, c[0x0][0x370] ;  /* 0x0000dc00ff6b7b82 */ /* 0x000e620000000800 */
[----:B------:R-:W-:Y:S01]  /*4e60*/  ULEA UR48, UR37, UR48, 0x18 ;  /* 0x0000003025307291 */ /* 0x000fe2000f8ec0ff */
[----:B------:R-:W-:Y:S01]  /*4e70*/  ISETP.NE.U32.AND P0, PT, R109, 0x1, PT ;  /* 0x000000016d00780c */ /* 0x000fe20003f05070 */
[----:B------:R-:W-:Y:S01]  /*4e80*/  IMAD.MOV.U32 R116, RZ, RZ, 0x2 ;  /* 0x00000002ff747424 */ /* 0x000fe200078e00ff */
[----:B------:R-:W-:Y:S01]  /*4e90*/  LOP3.LUT R5, R3, 0xe0, RZ, 0xc0, !PT ;  /* 0x000000e003057812 */ /* 0x000fe200078ec0ff */
[----:B------:R-:W-:Y:S01]  /*4ea0*/  UIADD3 UR4, UPT, UPT, UR48, 0x400, URZ ;  /* 0x0000040030047890 */ /* 0x000fe2000fffe0ff */
[----:B------:R-:W-:Y:S01]  /*4eb0*/  LOP3.LUT R47, R47, 0x600000, RZ, 0xc0, !PT ;  /* 0x006000002f2f7812 */ /* 0x000fe200078ec0ff */
[----:B------:R-:W-:Y:S01]  /*4ec0*/  IMAD.MOV.U32 R115, RZ, RZ, 0x4 ;  /* 0x00000004ff737424 */ /* 0x000fe200078e00ff */
[----:B------:R-:W2:Y:S01]  /*4ed0*/  LDC R42, c[0x0][0xb0c] ;  /* 0x0002c300ff2a7b82 */ /* 0x000ea20000000800 */
[----:B------:R-:W-:Y:S01]  /*4ee0*/  R2P PR, R117, 0x6 ;  /* 0x0000000675007804 */ /* 0x000fe20000000000 */
[----:B------:R-:W-:Y:S01]  /*4ef0*/  IMAD.MOV.U32 R44, RZ, RZ, RZ ;  /* 0x000000ffff2c7224 */ /* 0x000fe200078e00ff */
[----:B------:R-:W-:Y:S01]  /*4f00*/  LOP3.LUT R108, R5, 0x1c, R108, 0xf8, !PT ;  /* 0x0000001c056c7812 */ /* 0x000fe200078ef86c */
[----:B------:R-:W-:Y:S01]  /*4f10*/  IMAD.MOV.U32 R114, RZ, RZ, RZ ;  /* 0x000000ffff727224 */ /* 0x000fe200078e00ff */
[----:B------:R-:W-:Y:S01]  /*4f20*/  P2R R2, PR, RZ, 0x1 ;  /* 0x00000001ff027803 */ /* 0x000fe20000000000 */
[----:B------:R-:W-:Y:S01]  /*4f30*/  IMAD.MOV.U32 R120, RZ, RZ, RZ ;  /* 0x000000ffff787224 */ /* 0x000fe200078e00ff */
[----:B------:R-:W-:Y:S01]  /*4f40*/  LOP3.LUT R108, R108, 0xf00, R3, 0xf8, !PT ;  /* 0x00000f006c6c7812 */ /* 0x000fe200078ef803 */
[----:B------:R-:W4:Y:S01]  /*4f50*/  LDC R105, c[0x0][0xb20] ;  /* 0x0002c800ff697b82 */ /* 0x000f220000000800 */
[----:B------:R-:W3:Y:S01]  /*4f60*/  LDS R0, [UR48+0x110] ;  /* 0x00011030ff007984 */ /* 0x000ee20008000800 */
[----:B------:R-:W-:Y:S01]  /*4f70*/  LOP3.LUT R117, R117, 0x60, RZ, 0xc0, !PT ;  /* 0x0000006075757812 */ /* 0x000fe200078ec0ff */
[----:B------:R-:W-:Y:S01]  /*4f80*/  IMAD.MOV.U32 R113, RZ, RZ, RZ ;  /* 0x000000ffff717224 */ /* 0x000fe200078e00ff */
[----:B------:R-:W-:Y:S01]  /*4f90*/  SEL R116, R116, 0xfffffffe, !P1 ;  /* 0xfffffffe74747807 */ /* 0x000fe20004800000 */
[----:B------:R-:W-:Y:S01]  /*4fa0*/  IMAD.U32 R111, RZ, RZ, UR4 ;  /* 0x00000004ff6f7e24 */ /* 0x000fe2000f8e00ff */
[----:B------:R-:W-:Y:S01]  /*4fb0*/  SEL R115, R115, 0xfffffffc, !P2 ;  /* 0xfffffffc73737807 */ /* 0x000fe20005000000 */
[----:B------:R-:W1:Y:S01]  /*4fc0*/  LDCU.64 UR52, c[0x0][0x348] ;  /* 0x00006900ff3477ac */ /* 0x000e620008000a00 */
[----:B------:R-:W1:Y:S01]  /*4fd0*/  LDC R41, c[0x0][0xb30] ;  /* 0x0002cc00ff297b82 */ /* 0x000e620000000800 */
[----:B------:R-:W1:Y:S01]  /*4fe0*/  LDCU.64 UR38, c[0x0][0x888] ;  /* 0x00011100ff2677ac */ /* 0x000e620008000a00 */
[----:B------:R-:W1:Y:S06]  /*4ff0*/  LDCU.64 UR44, c[0x0][0x890] ;  /* 0x00011200ff2c77ac */ /* 0x000e6c0008000a00 */
[----:B------:R-:W1:Y:S01]  /*5000*/  LDC.64 R100, c[0x0][0xb10] ;  /* 0x0002c400ff647b82 */ /* 0x000e620000000a00 */
[----:B------:R-:W-:Y:S01]  /*5010*/  UMOV UR49, URZ ;  /* 0x000000ff00317c82 */ /* 0x000fe20008000000 */
[----:B------:R-:W-:-:S06]  /*5020*/  UMOV UR51, URZ ;  /* 0x000000ff00337c82 */ /* 0x000fcc0008000000 */
[----:B------:R-:W1:Y:S08]  /*5030*/  LDC.64 R38, c[0x0][0xb18] ;  /* 0x0002c600ff267b82 */ /* 0x000e700000000a00 */
[----:B------:R-:W1:Y:S08]  /*5040*/  LDC.64 R36, c[0x0][0xb28] ;  /* 0x0002ca00ff247b82 */ /* 0x000e700000000a00 */
[----:B------:R-:W1:Y:S01]  /*5050*/  LDC.64 R98, c[0x0][0x8b0] ;  /* 0x00022c00ff627b82 */ /* 0x000e620000000a00 */
[----:B---3--:R-:W-:-:S07]  /*5060*/  IMAD.IADD R47, R0, 0x1, R47 ;  /* 0x00000001002f7824 */ /* 0x008fce00078e022f */
[----:B------:R-:W3:Y:S08]  /*5070*/  LDC.64 R96, c[0x0][0x8a8] ;  /* 0x00022a00ff607b82 */ /* 0x000ef00000000a00 */
[----:B--2-4-:R-:W1:Y:S02]  /*5080*/  LDC R106, c[0x0][0x374] ;  /* 0x0000dd00ff6a7b82 */ /* 0x014e640000000800 */
.L_x_159:
[C---:B------:R-:W-:Y:S02]  /*5090*/  LEA R0, R120.reuse, UR48, 0x3 ;  /* 0x0000003078007c11 */ /* 0x040fe4000f8e18ff */
[----:B------:R-:W-:Y:S02]  /*50a0*/  SHF.L.U32 R3, R113, 0x1f, RZ ;  /* 0x0000001f71037819 */ /* 0x000fe400000006ff */
[----:B------:R-:W-:Y:S02]  /*50b0*/  LEA R16, R120, UR48, 0x4 ;  /* 0x0000003078107c11 */ /* 0x000fe4000f8e20ff */
[----:B------:R-:W2:Y:S02]  /*50c0*/  SYNCS.PHASECHK.TRANS64.TRYWAIT P0, [R0+URZ+0x80], R3 ;  /* 0x00008003000075a7 */ /* 0x000ea400080011ff */
[----:B--2---:R-:W-:Y:S05]  /*50d0*/  @!P0 BRA `(.L_x_84) ;  /* 0x0000008c001c8947 */ /* 0x004fea0003800000 */
.L_x_209:
[----:B------:R-:W4:Y:S01]  /*50e0*/  LDC.64 R12, c[0x0][0xb10] ;  /* 0x0002c400ff0c7b82 */ /* 0x000f220000000a00 */
[----:B------:R-:W3:Y:S01]  /*50f0*/  LDS.128 R16, [R16+0xf0] ;  /* 0x0000f00010107984 */ /* 0x000ee20000000c00 */
[----:B-1----:R-:W-:Y:S01]  /*5100*/  ISETP.NE.AND P1, PT, R41, 0x1, PT ;  /* 0x000000012900780c */ /* 0x002fe20003f25270 */
[----:B--2---:R-:W-:Y:S01]  /*5110*/  VIADD R0, R0, 0x90 ;  /* 0x0000009000007836 */ /* 0x004fe20000000000 */
[----:B------:R-:W-:Y:S04]  /*5120*/  ISETP.GE.AND P0, PT, R40, 0x1, PT ;  /* 0x000000012800780c */ /* 0x000fe80003f06270 */
[----:B------:R-:W1:Y:S01]  /*5130*/  LDC.64 R10, c[0x0][0xb18] ;  /* 0x0002c600ff0a7b82 */ /* 0x000e620000000a00 */
[----:B------:R-:W-:Y:S01]  /*5140*/  PRMT R0, RZ, 0x654, R0 ;  /* 0x00000654ff007816 */ /* 0x000fe20000000000 */
[----:B------:R-:W-:Y:S01]  /*5150*/  @!PT LDS RZ, [RZ] ;  /* 0x00000000fffff984 */ /* 0x000fe20000000800 */
[----:B------:R-:W-:Y:S01]  /*5160*/  @!PT LDS RZ, [RZ] ;  /* 0x00000000fffff984 */ /* 0x000fe20000000800 */
[----:B------:R-:W-:Y:S01]  /*5170*/  @!PT LDS RZ, [RZ] ;  /* 0x00000000fffff984 */ /* 0x000fe20000000800 */
[----:B------:R-:W-:Y:S01]  /*5180*/  @!PT LDS RZ, [RZ] ;  /* 0x00000000fffff984 */ /* 0x000fe20000000800 */
[----:B------:R2:W-:Y:S06]  /*5190*/  MEMBAR.ALL.CTA ;  /* 0x0000000000007992 */ /* 0x0005ec0000008000 */
[----:B--2---:R-:W2:Y:S01]  /*51a0*/  FENCE.VIEW.ASYNC.S ;  /* 0x00000000000073c6 */ /* 0x004ea20000000000 */
[----:B------:R-:W1:Y:S08]  /*51b0*/  @!P1 LDC R14, c[0x0][0xb20] ;  /* 0x0002c800ff0e9b82 */ /* 0x000e700000000800 */
[----:B------:R-:W1:Y:S01]  /*51c0*/  @!P1 LDC R9, c[0x0][0xb0c] ;  /* 0x0002c300ff099b82 */ /* 0x000e620000000800 */
[----:B--2---:R2:W-:Y:S01]  /*51d0*/  SYNCS.ARRIVE.TRANS64.RED.A1T0 RZ, [R0+URZ], RZ ;  /* 0x000000ff00ff79a7 */ /* 0x0045e200081004ff */
[----:B---3--:R-:W-:Y:S04]  /*51e0*/  LOP3.LUT P4, RZ, R18, 0x1, RZ, 0xc0, !PT ;  /* 0x0000000112ff7812 */ /* 0x008fe8000788c0ff */
[----:B------:R-:W-:Y:S09]  /*51f0*/  P2R R118, PR, RZ, 0x10 ;  /* 0x00000010ff767803 */ /* 0x000ff20000000000 */
[----:B------:R-:W-:Y:S02]  /*5200*/  @P4 MOV R45, R16 ;  /* 0x00000010002d4202 */ /* 0x000fe40000000f00 */
[----:B------:R-:W-:Y:S01]  /*5210*/  @P4 LOP3.LUT R43, R17, 0xffff, RZ, 0xc0, !PT ;  /* 0x0000ffff112b4812 */ /* 0x000fe200078ec0ff */
[----:B--2-4-:R-:W-:Y:S06]  /*5220*/  @!P0 BRA `(.L_x_85) ;  /* 0x0000000000a48947 */ /* 0x014fec0003800000 */
[----:B------:R-:W-:Y:S01]  /*5230*/  IMAD.HI.U32 R24, R106, R39, RZ ;  /* 0x000000276a187227 */ /* 0x000fe200078e00ff */
[----:B------:R-:W-:Y:S02]  /*5240*/  ISETP.NE.AND P0, PT, R38, 0x1, PT ;  /* 0x000000012600780c */ /* 0x000fe40003f05270 */
[----:B------:R-:W-:Y:S01]  /*5250*/  ISETP.NE.AND P2, PT, R40, 0x1, PT ;  /* 0x000000012800780c */ /* 0x000fe20003f45270 */
[-C--:B------:R-:W-:Y:S01]  /*5260*/  IMAD.HI.U32 R22, R107, R100.reuse, RZ ;  /* 0x000000646b167227 */ /* 0x080fe200078e00ff */
[----:B------:R-:W-:Y:S02]  /*5270*/  SHF.R.U32.HI R23, RZ, R105, R24 ;  /* 0x00000069ff177219 */ /* 0x000fe40000011618 */
[----:B------:R-:W-:Y:S01]  /*5280*/  ISETP.NE.AND P3, PT, R42, 0x1, PT ;  /* 0x000000012a00780c */ /* 0x000fe20003f65270 */
[----:B------:R-:W-:Y:S01]  /*5290*/  IMAD.HI.U32 R28, R43, R39, RZ ;  /* 0x000000272b1c7227 */ /* 0x000fe200078e00ff */
[----:B------:R-:W-:Y:S02]  /*52a0*/  SHF.R.U32.HI R22, RZ, R101, R22 ;  /* 0x00000065ff167219 */ /* 0x000fe40000011616 */
[----:B------:R-:W-:Y:S01]  /*52b0*/  SEL R3, R106, R23, !P0 ;  /* 0x000000176a037207 */ /* 0x000fe20004000000 */
[----:B------:R-:W-:Y:S01]  /*52c0*/  IMAD.HI.U32 R26, R45, R100, RZ ;  /* 0x000000642d1a7227 */ /* 0x000fe200078e00ff */
[----:B------:R-:W-:Y:S03]  /*52d0*/  SEL R7, R107, R22, !P3 ;  /* 0x000000166b077207 */ /* 0x000fe60005800000 */
[-C--:B------:R-:W-:Y:S01]  /*52e0*/  IMAD.HI.U32 R22, R3, R36.reuse, RZ ;  /* 0x0000002403167227 */ /* 0x080fe200078e00ff */
[----:B------:R-:W-:Y:S03]  /*52f0*/  SHF.R.U32.HI R26, RZ, R101, R26 ;  /* 0x00000065ff1a7219 */ /* 0x000fe6000001161a */
[----:B------:R-:W-:Y:S01]  /*5300*/  IMAD.HI.U32 R24, R7, R36, RZ ;  /* 0x0000002407187227 */ /* 0x000fe200078e00ff */
[----:B------:R-:W-:Y:S02]  /*5310*/  @P2 SHF.R.U32.HI R3, RZ, R37, R22 ;  /* 0x00000025ff032219 */ /* 0x000fe40000011616 */
[----:B------:R-:W-:Y:S02]  /*5320*/  SHF.R.U32.HI R22, RZ, R105, R28 ;  /* 0x00000069ff167219 */ /* 0x000fe4000001161c */
[----:B------:R-:W-:Y:S01]  /*5330*/  @P2 SHF.R.U32.HI R7, RZ, R37, R24 ;  /* 0x00000025ff072219 */ /* 0x000fe20000011618 */
[C---:B------:R-:W-:Y:S01]  /*5340*/  IMAD R2, R40.reuse, R3, RZ ;  /* 0x0000000328027224 */ /* 0x040fe200078e02ff */
[----:B------:R-:W-:Y:S02]  /*5350*/  SEL R5, R43, R22, !P0 ;  /* 0x000000162b057207 */ /* 0x000fe40004000000 */
[----:B------:R-:W-:Y:S01]  /*5360*/  SEL R3, R45, R26, !P3 ;  /* 0x0000001a2d037207 */ /* 0x000fe20005800000 */
[----:B------:R-:W-:Y:S01]  /*5370*/  IMAD R4, R40, R7, RZ ;  /* 0x0000000728047224 */ /* 0x000fe200078e02ff */
[C---:B------:R-:W-:Y:S01]  /*5380*/  ISETP.GE.AND P0, PT, R5.reuse, R2, PT ;  /* 0x000000020500720c */ /* 0x040fe20003f06270 */
[----:B------:R-:W-:Y:S03]  /*5390*/  IMAD.HI.U32 R6, R5, R36, RZ ;  /* 0x0000002405067227 */ /* 0x000fe600078e00ff */
[----:B------:R-:W-:Y:S01]  /*53a0*/  ISETP.GE.OR P0, PT, R3, R4, P0 ;  /* 0x000000040300720c */ /* 0x000fe20000706670 */
[----:B------:R-:W-:Y:S01]  /*53b0*/  IMAD.MOV R4, RZ, RZ, -R3 ;  /* 0x000000ffff047224 */ /* 0x000fe200078e0a03 */
[-C--:B------:R-:W-:Y:S03]  /*53c0*/  SHF.R.U32.HI R6, RZ, R37.reuse, R6 ;  /* 0x00000025ff067219 */ /* 0x080fe60000011606 */
[----:B------:R-:W-:Y:S01]  /*53d0*/  IMAD R45, R42, R4, R45 ;  /* 0x000000042a2d7224 */ /* 0x000fe200078e022d */
[----:B------:R-:W-:Y:S05]  /*53e0*/  SEL R15, R5, R6, !P2 ;  /* 0x00000006050f7207 */ /* 0x000fea0005000000 */
[----:B------:R-:W-:Y:S02]  /*53f0*/  IMAD.MOV R6, RZ, RZ, -R15 ;  /* 0x000000ffff067224 */ /* 0x000fe400078e0a0f */
[C---:B------:R-:W-:Y:S04]  /*5400*/  @!P0 IMAD.HI.U32 R2, R3.reuse, R36, RZ ;  /* 0x0000002403028227 */ /* 0x040fe800078e00ff */
[----:B------:R-:W-:Y:S01]  /*5410*/  IMAD R6, R40, R6, R5 ;  /* 0x0000000628067224 */ /* 0x000fe200078e0205 */
[----:B------:R-:W-:Y:S04]  /*5420*/  @!P0 SHF.R.U32.HI R2, RZ, R37, R2 ;  /* 0x00000025ff028219 */ /* 0x000fe80000011602 */
[----:B------:R-:W-:Y:S02]  /*5430*/  @!P0 SEL R0, R3, R2, !P2 ;  /* 0x0000000203008207 */ /* 0x000fe40005000000 */
[----:B------:R-:W-:Y:S02]  /*5440*/  IADD3 R2, PT, PT, -R5, RZ, RZ ;  /* 0x000000ff05027210 */ /* 0x000fe40007ffe1ff */
[----:B------:R-:W-:Y:S01]  /*5450*/  @!P0 IADD3 R8, PT, PT, R15, -R0, RZ ;  /* 0x800000000f088210 */ /* 0x000fe20007ffe0ff */
[----:B------:R-:W-:Y:S02]  /*5460*/  @!P0 IMAD R0, R7, R6, R0 ;  /* 0x0000000607008224 */ /* 0x000fe400078e0200 */
[----:B------:R-:W-:Y:S02]  /*5470*/  IMAD R43, R38, R2, R43 ;  /* 0x00000002262b7224 */ /* 0x000fe400078e022b */
[----:B------:R-:W-:Y:S02]  /*5480*/  @!P0 IMAD R5, R8, R40, R3 ;  /* 0x0000002808058224 */ /* 0x000fe400078e0203 */
[----:B------:R-:W-:Y:S04]  /*5490*/  @!P0 IMAD.MOV.U32 R3, RZ, RZ, R0 ;  /* 0x000000ffff038224 */ /* 0x000fe800078e0000 */
[----:B------:R-:W-:Y:S02]  /*54a0*/  IMAD R45, R3, R42, R45 ;  /* 0x0000002a032d7224 */ /* 0x000fe400078e022d */
[----:B------:R-:W-:Y:S07]  /*54b0*/  IMAD R43, R5, R38, R43 ;  /* 0x00000026052b7224 */ /* 0x000fee00078e022b */
.L_x_85:
[----:B-1----:R-:W-:Y:S01]  /*54c0*/  @!P1 ISETP.NE.AND P0, PT, R10, 0x1, PT ;  /* 0x000000010a00980c */ /* 0x002fe20003f05270 */
[----:B------:R-:W-:Y:S01]  /*54d0*/  @!P1 IMAD.HI.U32 R3, R43, R11, RZ ;  /* 0x0000000b2b039227 */ /* 0x000fe200078e00ff */
[----:B------:R-:W-:Y:S01]  /*54e0*/  R2UR UR42, R21 ;  /* 0x00000000152a72ca */ /* 0x000fe200000e0000 */
[----:B------:R-:W-:Y:S01]  /*54f0*/  BSSY.RECONVERGENT B6, `(.L_x_86) ;  /* 0x0000031000067945 */ /* 0x000fe20003800200 */
[----:B------:R-:W-:Y:S01]  /*5500*/  R2UR UR41, R20 ;  /* 0x00000000142972ca */ /* 0x000fe200000e0000 */
[----:B------:R-:W-:Y:S01]  /*5510*/  @!P1 IMAD.HI.U32 R0, R45, R12, RZ ;  /* 0x0000000c2d009227 */ /* 0x000fe200078e00ff */
[----:B------:R-:W-:Y:S02]  /*5520*/  @!P1 SHF.R.U32.HI R2, RZ, R14, R3 ;  /* 0x0000000eff029219 */ /* 0x000fe40000011603 */
[----:B------:R-:W-:Y:S01]  /*5530*/  @!P1 ISETP.NE.AND P2, PT, R9, 0x1, PT ;  /* 0x000000010900980c */ /* 0x000fe20003f45270 */
[----:B------:R-:W-:Y:S01]  /*5540*/  VIADD R120, R120, 0x1 ;  /* 0x0000000178787836 */ /* 0x000fe20000000000 */
[----:B------:R-:W-:Y:S02]  /*5550*/  @!P1 SEL R2, R43, R2, !P0 ;  /* 0x000000022b029207 */ /* 0x000fe40004000000 */
[----:B------:R-:W-:Y:S02]  /*5560*/  @!P1 SHF.R.U32.HI R0, RZ, R13, R0 ;  /* 0x0000000dff009219 */ /* 0x000fe40000011600 */
[----:B------:R-:W-:Y:S01]  /*5570*/  LOP3.LUT P0, RZ, R111, 0x3f0, RZ, 0xc0, !PT ;  /* 0x000003f06fff7812 */ /* 0x000fe2000780c0ff */
[----:B------:R-:W-:Y:S01]  /*5580*/  USHF.L.U32 UR42, UR42, 0x7, URZ ;  /* 0x000000072a2a7899 */ /* 0x000fe200080006ff */
[----:B------:R-:W-:Y:S01]  /*5590*/  @!P1 SEL R3, R45, R0, !P2 ;  /* 0x000000002d039207 */ /* 0x000fe20005000000 */
[----:B------:R-:W-:Y:S01]  /*55a0*/  USHF.L.U32 UR41, UR41, 0x8, URZ ;  /* 0x0000000829297899 */ /* 0x000fe200080006ff */
[----:B------:R-:W-:Y:S03]  /*55b0*/  @P4 SHF.R.U32.HI R112, RZ, 0x10, R17 ;  /* 0x00000010ff704819 */ /* 0x000fe60000011611 */
[----:B------:R-:W-:Y:S02]  /*55c0*/  @!P1 IMAD.IADD R0, R2, 0x1, -R3 ;  /* 0x0000000102009824 */ /* 0x000fe400078e0a03 */
[----:B------:R-:W-:Y:S02]  /*55d0*/  @!P1 IMAD.IADD R2, R3, 0x1, -R2 ;  /* 0x0000000103029824 */ /* 0x000fe400078e0a02 */
[----:B------:R-:W-:Y:S02]  /*55e0*/  @!P1 IMAD R45, R0, R9, R45 ;  /* 0x00000009002d9224 */ /* 0x000fe400078e022d */
[----:B------:R-:W-:Y:S01]  /*55f0*/  @!P1 IMAD R43, R2, R10, R43 ;  /* 0x0000000a022b9224 */ /* 0x000fe200078e022b */
[----:B------:R-:W-:Y:S06]  /*5600*/  @!P0 BRA `(.L_x_87) ;  /* 0x00000000007c8947 */ /* 0x000fec0003800000 */
[----:B------:R-:W1:Y:S01]  /*5610*/  LDCU.64 UR8, c[0x4][0x80] ;  /* 0x01001000ff0877ac */ /* 0x000e620008000a00 */
[----:B------:R-:W-:Y:S01]  /*5620*/  MOV R2, 0x0 ;  /* 0x0000000000027802 */ /* 0x000fe20000000f00 */
[----:B------:R-:W-:Y:S02]  /*5630*/  HFMA2 R12, -RZ, RZ, 0, 5.9604644775390625e-08 ;  /* 0x00000001ff0c7431 */ /* 0x000fe400000001ff */
[----:B------:R-:W-:Y:S01]  /*5640*/  IMAD.MOV.U32 R8, RZ, RZ, 0x70 ;  /* 0x00000070ff087424 */ /* 0x000fe200078e00ff */
[----:B------:R2:W3:Y:S01]  /*5650*/  LDC.64 R14, c[0x4][R2] ;  /* 0x01000000020e7b82 */ /* 0x0004e20000000a00 */
[----:B------:R-:W4:Y:S01]  /*5660*/  LDCU.64 UR6, c[0x4][0x88] ;  /* 0x01001100ff0677ac */ /* 0x000f220008000a00 */
[----:B------:R-:W-:Y:S01]  /*5670*/  IMAD.MOV.U32 R13, RZ, RZ, RZ ;  /* 0x000000ffff0d7224 */ /* 0x000fe200078e00ff */
[----:B------:R-:W2:Y:S01]  /*5680*/  LDCU.64 UR4, c[0x4][0x8] ;  /* 0x01000100ff0477ac */ /* 0x000ea20008000a00 */
[----:B-1----:R-:W-:Y:S01]  /*5690*/  MOV R5, UR9 ;  /* 0x0000000900057c02 */ /* 0x002fe20008000f00 */
[----:B------:R-:W-:Y:S01]  /*56a0*/  IMAD.U32 R4, RZ, RZ, UR8 ;  /* 0x00000008ff047e24 */ /* 0x000fe2000f8e00ff */
[----:B----4-:R-:W-:Y:S01]  /*56b0*/  MOV R7, UR7 ;  /* 0x0000000700077c02 */ /* 0x010fe20008000f00 */
[----:B------:R-:W-:Y:S01]  /*56c0*/  IMAD.U32 R6, RZ, RZ, UR6 ;  /* 0x00000006ff067e24 */ /* 0x000fe2000f8e00ff */
[----:B--2---:R-:W-:Y:S01]  /*56d0*/  MOV R11, UR5 ;  /* 0x00000005000b7c02 */ /* 0x004fe20008000f00 */
[----:B------:R-:W-:Y:S02]  /*56e0*/  IMAD.U32 R10, RZ, RZ, UR4 ;  /* 0x00000004ff0a7e24 */ /* 0x000fe4000f8e00ff */
[----:B------:R-:W-:Y:S07]  /*56f0*/  LEPC R20, `(.L_x_88) ;  /* 0x000000001014794e */ /* 0x000fee0000000000 */
[----:B---3-5:R-:W-:Y:S05]  /*5700*/  CALL.ABS.NOINC R14 ;  /* 0x000000000e007343 */ /* 0x028fea0003c00000 */
.L_x_88:
[----:B------:R-:W1:Y:S01]  /*5710*/  LDCU.64 UR8, c[0x4][0x80] ;  /* 0x01001000ff0877ac */ /* 0x000e620008000a00 */
[----:B------:R-:W2:Y:S01]  /*5720*/  LDC.64 R2, c[0x4][R2] ;  /* 0x0100000002027b82 */ /* 0x000ea20000000a00 */
[----:B------:R-:W-:Y:S02]  /*5730*/  HFMA2 R12, -RZ, RZ, 0, 5.9604644775390625e-08 ;  /* 0x00000001ff0c7431 */ /* 0x000fe400000001ff */
[----:B------:R-:W-:Y:S02]  /*5740*/  IMAD.MOV.U32 R8, RZ, RZ, 0x70 ;  /* 0x00000070ff087424 */ /* 0x000fe400078e00ff */
[----:B------:R-:W-:Y:S01]  /*5750*/  IMAD.MOV.U32 R13, RZ, RZ, RZ ;  /* 0x000000ffff0d7224 */ /* 0x000fe200078e00ff */
[----:B------:R-:W3:Y:S01]  /*5760*/  LDCU.64 UR6, c[0x4][0x88] ;  /* 0x01001100ff0677ac */ /* 0x000ee20008000a00 */
[----:B------:R-:W4:Y:S01]  /*5770*/  LDCU.64 UR4, c[0x4][0x8] ;  /* 0x01000100ff0477ac */ /* 0x000f220008000a00 */
[----:B-1----:R-:W-:Y:S02]  /*5780*/  MOV R4, UR8 ;  /* 0x0000000800047c02 */ /* 0x002fe40008000f00 */
[----:B------:R-:W-:Y:S02]  /*5790*/  MOV R5, UR9 ;  /* 0x0000000900057c02 */ /* 0x000fe40008000f00 */
[----:B---3--:R-:W-:Y:S01]  /*57a0*/  MOV R7, UR7 ;  /* 0x0000000700077c02 */ /* 0x008fe20008000f00 */
[----:B------:R-:W-:Y:S01]  /*57b0*/  IMAD.U32 R6, RZ, RZ, UR6 ;  /* 0x00000006ff067e24 */ /* 0x000fe2000f8e00ff */
[----:B----4-:R-:W-:Y:S01]  /*57c0*/  MOV R11, UR5 ;  /* 0x00000005000b7c02 */ /* 0x010fe20008000f00 */
[----:B------:R-:W-:Y:S02]  /*57d0*/  IMAD.U32 R10, RZ, RZ, UR4 ;  /* 0x00000004ff0a7e24 */ /* 0x000fe4000f8e00ff */
[----:B------:R-:W-:Y:S07]  /*57e0*/  LEPC R20, `(.L_x_87) ;  /* 0x000000001014794e */ /* 0x000fee0000000000 */
[----:B--2---:R-:W-:Y:S05]  /*57f0*/  CALL.ABS.NOINC R2 ;  /* 0x0000000002007343 */ /* 0x004fea0003c00000 */
.L_x_87:
[----:B------:R-:W-:Y:S05]  /*5800*/  BSYNC.RECONVERGENT B6 ;  /* 0x0000000000067941 */ /* 0x000fea0003800200 */
.L_x_86:
[----:B------:R-:W-:Y:S01]  /*5810*/  ISETP.NE.U32.AND P4, PT, R98, RZ, PT ;  /* 0x000000ff6200720c */ /* 0x000fe20003f85070 */
[----:B------:R-:W-:Y:S01]  /*5820*/  UISETP.NE.AND UP2, UPT, UR50, URZ, UPT ;  /* 0x000000ff3200728c */ /* 0x000fe2000bf45270 */
[----:B------:R-:W-:Y:S01]  /*5830*/  ISETP.NE.U32.AND P2, PT, RZ, UR38, PT ;  /* 0x00000026ff007c0c */ /* 0x000fe2000bf45070 */
[----:B------:R-:W-:Y:S01]  /*5840*/  UISETP.NE.U32.AND UP1, UPT, UR44, URZ, UPT ;  /* 0x000000ff2c00728c */ /* 0x000fe2000bf25070 */
[----:B------:R-:W-:Y:S01]  /*5850*/  ISETP.NE.AND.EX P4, PT, R99, RZ, PT, P4 ;  /* 0x000000ff6300720c */ /* 0x000fe20003f85340 */
[----:B------:R-:W-:Y:S01]  /*5860*/  UPLOP3.LUT UP0, UPT, UPT, UPT, UPT, 0x40, 0x4 ;  /* 0x000000000004789c */ /* 0x000fe20003f0e870 */
[----:B------:R-:W-:Y:S01]  /*5870*/  ISETP.NE.AND.EX P2, PT, RZ, UR39, PT, P2 ;  /* 0x00000027ff007c0c */ /* 0x000fe2000bf45320 */
[----:B------:R-:W-:Y:S01]  /*5880*/  UISETP.NE.AND.EX UP1, UPT, UR45, URZ, UPT, UP1 ;  /* 0x000000ff2d00728c */ /* 0x000fe2000bf25310 */
[----:B------:R-:W-:Y:S04]  /*5890*/  PLOP3.LUT P1, PT, PT, PT, UP2, 0x80, 0x8 ;  /* 0x000000000008781c */ /* 0x000fe80003f2f028 */
[----:B------:R-:W-:Y:S06]  /*58a0*/  @UP2 UPLOP3.LUT UP0, UPT, UPT, UPT, UP1, 0x80, 0x8 ;  /* 0x000000000008289c */ /* 0x000fec0003f0f010 */
[----:B------:R-:W-:Y:S01]  /*58b0*/  PLOP3.LUT P0, PT, PT, PT, UP0, 0x80, 0x8 ;  /* 0x000000000008781c */ /* 0x000fe20003f0f008 */
[----:B------:R-:W-:Y:S01]  /*58c0*/  @!UPT UIADD3 URZ, UPT, UPT, URZ, URZ, URZ ;  /* 0x000000fffffff290 */ /* 0x000fe2000fffe0ff */
[----:B------:R-:W-:Y:S11]  /*58d0*/  BRA.U !UP1, `(.L_x_89) ;  /* 0x0000000109387547 */ /* 0x000ff6000b800000 */
[----:B------:R-:W-:Y:S01]  /*58e0*/  UISETP.NE.U32.AND UP0, UPT, UR38, URZ, UPT ;  /* 0x000000ff2600728c */ /* 0x000fe2000bf05070 */
[----:B------:R-:W-:Y:S02]  /*58f0*/  HFMA2 R0, -RZ, RZ, 0, 5.9604644775390625e-08 ;  /* 0x00000001ff007431 */ /* 0x000fe400000001ff */
[----:B------:R-:W-:Y:S01]  /*5900*/  IMAD.MOV.U32 R103, RZ, RZ, 0x1 ;  /* 0x00000001ff677424 */ /* 0x000fe200078e00ff */
[----:B------:R-:W-:Y:S06]  /*5910*/  UISETP.NE.AND.EX UP0, UPT, UR39, URZ, UPT, UP0 ;  /* 0x000000ff2700728c */ /* 0x000fec000bf05300 */
[----:B------:R-:W-:Y:S05]  /*5920*/  PLOP3.LUT P3, PT, PT, PT, UP0, 0x80, 0x8 ;  /* 0x000000000008781c */ /* 0x000fea0003f6f008 */
[----:B------:R-:W1:Y:S01]  /*5930*/  @UP0 LDCU.64 UR6, c[0x0][0x888] ;  /* 0x00011100ff0607ac */ /* 0x000e620008000a00 */
[----:B------:R-:W-:Y:S07]  /*5940*/  @UP0 UIMAD UR4, UR36, UR44, URZ ;  /* 0x0000002c240402a4 */ /* 0x000fee000f8e02ff */
[----:B------:R-:W-:Y:S01]  /*5950*/  @!P3 PRMT R103, R0, 0x7610, R103 ;  /* 0x000076100067b816 */ /* 0x000fe20000000067 */
[----:B-1----:R-:W-:Y:S03]  /*5960*/  @UP0 UIMAD.WIDE UR6, UR4, 0x4, UR6 ;  /* 0x00000004040608a5 */ /* 0x002fe6000f8e0206 */
[----:B------:R-:W1:Y:S03]  /*5970*/  @!UP0 LDCU UR4, c[0x0][0x880] ;  /* 0x00011000ff0487ac */ /* 0x000e660008000800 */
[----:B------:R-:W-:Y:S01]  /*5980*/  IMAD.U32 R2, RZ, RZ, UR6 ;  /* 0x00000006ff027e24 */ /* 0x000fe2000f8e00ff */
[----:B------:R-:W-:Y:S05]  /*5990*/  MOV R3, UR7 ;  /* 0x0000000700037c02 */ /* 0x000fea0008000f00 */
[----:B-----5:R2:W5:Y:S02]  /*59a0*/  @P3 LDG.E R49, desc[UR46][R2.64] ;  /* 0x0000002e02313981 */ /* 0x020564000c1e1900 */
[----:B-12---:R-:W-:Y:S02]  /*59b0*/  @!P3 IMAD.U32 R49, RZ, RZ, UR4 ;  /* 0x00000004ff31be24 */ /* 0x006fe4000f8e00ff */
.L_x_89:
[----:B------:R-:W-:Y:S05]  /*59c0*/  @!P4 BRA `(.L_x_90) ;  /* 0x000000000020c947 */ /* 0x000fea0003800000 */
[----:B------:R-:W-:Y:S04]  /*59d0*/  ISETP.NE.U32.AND P3, PT, R96, RZ, PT ;  /* 0x000000ff6000720c */ /* 0x000fe80003f65070 */
[----:B------:R-:W-:Y:S11]  /*59e0*/  ISETP.NE.AND.EX P3, PT, R97, RZ, PT, P3 ;  /* 0x000000ff6100720c */ /* 0x000ff60003f65330 */
[----:B------:R-:W-:Y:S02]  /*59f0*/  @!UPT UIADD3 URZ, UPT, UPT, URZ, URZ, URZ ;  /* 0x000000fffffff290 */ /* 0x000fe4000fffe0ff */
[----:B------:R-:W1:Y:S01]  /*5a00*/  @P3 LDC.64 R2, c[0x0][0x8a8] ;  /* 0x00022a00ff023b82 */ /* 0x000e620000000a00 */
[----:B------:R-:W-:Y:S04]  /*5a10*/  @P3 IMAD R0, R98, UR36, RZ ;  /* 0x0000002462003c24 */ /* 0x000fe8000f8e02ff */
[----:B-1----:R-:W-:Y:S05]  /*5a20*/  @P3 IMAD.WIDE R2, R0, 0x4, R2 ;  /* 0x0000000400023825 */ /* 0x002fea00078e0202 */
[----:B-----5:R1:W5:Y:S02]  /*5a30*/  @P3 LDG.E R46, desc[UR46][R2.64] ;  /* 0x0000002e022e3981 */ /* 0x020364000c1e1900 */
[----:B-1----:R-:W2:Y:S02]  /*5a40*/  @!P3 LDC R46, c[0x0][0x8a0] ;  /* 0x00022800ff2ebb82 */ /* 0x002ea40000000800 */
.L_x_90:
[----:B-----5:R-:W-:Y:S01]  /*5a50*/  FSETP.NEU.AND P3, PT, R49, RZ, PT ;  /* 0x000000ff3100720b */ /* 0x020fe20003f6d000 */
[----:B------:R-:W-:Y:S01]  /*5a60*/  IMAD.SHL.U32 R129, R108, 0x4, RZ ;  /* 0x000000046c817824 */ /* 0x000fe200078e00ff */
[----:B------:R-:W-:Y:S01]  /*5a70*/  SEL R3, RZ, 0xffffffff, P2 ;  /* 0xffffffffff037807 */ /* 0x000fe20001000000 */
[----:B------:R-:W-:Y:S01]  /*5a80*/  IMAD.SHL.U32 R61, R115, 0x10, RZ ;  /* 0x00000010733d7824 */ /* 0x000fe200078e00ff */
[----:B------:R-:W-:Y:S01]  /*5a90*/  @P1 LOP3.LUT P2, RZ, R103, 0xff, RZ, 0xc0, !PT ;  /* 0x000000ff67ff1812 */ /* 0x000fe2000784c0ff */
[----:B------:R-:W-:Y:S01]  /*5aa0*/  VIADD R128, R129, UR48 ;  /* 0x0000003081807c36 */ /* 0x000fe20008000000 */
[----:B------:R-:W-:Y:S01]  /*5ab0*/  @P1 SEL R2, RZ, 0xffffffff, P3 ;  /* 0xffffffffff021807 */ /* 0x000fe20001800000 */
[----:B------:R-:W-:Y:S01]  /*5ac0*/  IMAD.MOV.U32 R131, RZ, RZ, -0x10 ;  /* 0xfffffff0ff837424 */ /* 0x000fe200078e00ff */
[----:B------:R-:W-:Y:S01]  /*5ad0*/  LEA R59, R44, UR48, 0x3 ;  /* 0x000000302c3b7c11 */ /* 0x000fe2000f8e18ff */
[----:B------:R-:W-:Y:S01]  /*5ae0*/  IMAD.SHL.U32 R63, R116, 0x10, RZ ;  /* 0x00000010743f7824 */ /* 0x000fe200078e00ff */
[----:B------:R-:W-:Y:S01]  /*5af0*/  @P0 SEL R2, R3, R2, !P2 ;  /* 0x0000000203020207 */ /* 0x000fe20005000000 */
[----:B------:R-:W-:Y:S01]  /*5b00*/  IMAD.IADD R124, R128, 0x1, R61 ;  /* 0x00000001807c7824 */ /* 0x000fe200078e023d */
[----:B------:R-:W-:Y:S01]  /*5b10*/  SHF.L.U32 R0, R114, 0x1f, RZ ;  /* 0x0000001f72007819 */ /* 0x000fe200000006ff */
[----:B------:R-:W-:Y:S01]  /*5b20*/  IMAD.IADD R127, R128, 0x1, R63 ;  /* 0x00000001807f7824 */ /* 0x000fe200078e023f */
[----:B------:R-:W-:Y:S01]  /*5b30*/  @P1 LOP3.LUT R2, R2, 0x1, RZ, 0xc0, !PT ;  /* 0x0000000102021812 */ /* 0x000fe200078ec0ff */
[--C-:B------:R-:W-:Y:S01]  /*5b40*/  IMAD.IADD R122, R63, 0x1, R124.reuse ;  /* 0x000000013f7a7824 */ /* 0x100fe200078e027c */
[----:B------:R-:W-:Y:S01]  /*5b50*/  PLOP3.LUT P2, PT, PT, PT, UP1, 0x80, 0x8 ;  /* 0x000000000008781c */ /* 0x000fe20003f4f018 */
[----:B------:R-:W-:Y:S01]  /*5b60*/  BSSY B1, `(.L_x_91) ;  /* 0x0000049000017945 */ /* 0x000fe20003800000 */
[----:B------:R-:W-:Y:S01]  /*5b70*/  ISETP.NE.U32.OR P4, PT, R2, 0x1, !P1 ;  /* 0x000000010200780c */ /* 0x000fe20004f85470 */
[----:B------:R-:W-:Y:S01]  /*5b80*/  IMAD.MOV.U32 R130, RZ, RZ, 0x1 ;  /* 0x00000001ff827424 */ /* 0x000fe200078e00ff */
[----:B------:R-:W-:Y:S01]  /*5b90*/  SEL R2, RZ, 0xffffffff, P3 ;  /* 0xffffffffff027807 */ /* 0x000fe20001800000 */
[----:B------:R-:W-:Y:S01]  /*5ba0*/  IMAD R48, R44, 0x100, R47 ;  /* 0x000001002c307824 */ /* 0x000fe200078e022f */
[----:B------:R-:W-:Y:S01]  /*5bb0*/  LOP3.LUT P3, R119, R103, 0xff, RZ, 0xc0, !PT ;  /* 0x000000ff67777812 */ /* 0x000fe2000786c0ff */
[----:B------:R-:W-:Y:S01]  /*5bc0*/  IMAD.MOV.U32 R62, RZ, RZ, RZ ;  /* 0x000000ffff3e7224 */ /* 0x000fe200078e00ff */
[----:B------:R-:W-:Y:S02]  /*5bd0*/  P2R R126, PR, RZ, 0x10 ;  /* 0x00000010ff7e7803 */ /* 0x000fe40000000000 */
[----:B------:R-:W-:Y:S02]  /*5be0*/  CS2R R78, SRZ ;  /* 0x00000000004e7805 */ /* 0x000fe4000001ff00 */
[----:B------:R-:W-:Y:S02]  /*5bf0*/  CS2R R76, SRZ ;  /* 0x00000000004c7805 */ /* 0x000fe4000001ff00 */
[----:B------:R-:W-:Y:S02]  /*5c00*/  CS2R R74, SRZ ;  /* 0x00000000004a7805 */ /* 0x000fe4000001ff00 */
[----:B------:R-:W-:Y:S02]  /*5c10*/  CS2R R72, SRZ ;  /* 0x0000000000487805 */ /* 0x000fe4000001ff00 */
[----:B------:R-:W-:Y:S02]  /*5c20*/  @P2 SEL R2, R3, R2, !P3 ;  /* 0x0000000203022207 */ /* 0x000fe40005800000 */
[----:B------:R-:W-:Y:S02]  /*5c30*/  CS2R R70, SRZ ;  /* 0x0000000000467805 */ /* 0x000fe4000001ff00 */
[----:B------:R-:W-:Y:S02]  /*5c40*/  @P4 SHF.L.U32 R4, RZ, 0x1f, RZ ;  /* 0x0000001fff044819 */ /* 0x000fe400000006ff */
[----:B------:R-:W-:Y:S02]  /*5c50*/  CS2R R68, SRZ ;  /* 0x0000000000447805 */ /* 0x000fe4000001ff00 */
[----:B------:R-:W-:Y:S02]  /*5c60*/  LOP3.LUT R2, R2, 0x1, RZ, 0xc0, !PT ;  /* 0x0000000102027812 */ /* 0x000fe400078ec0ff */
[----:B------:R-:W-:Y:S01]  /*5c70*/  CS2R R66, SRZ ;  /* 0x0000000000427805 */ /* 0x000fe2000001ff00 */
[----:B------:R-:W1:Y:S01]  /*5c80*/  @P4 SYNCS.PHASECHK.TRANS64.TRYWAIT P1, [UR48+0x30], R4 ;  /* 0x00003004ff0045a7 */ /* 0x000e620008021130 */
[----:B------:R-:W-:Y:S02]  /*5c90*/  CS2R R64, SRZ ;  /* 0x0000000000407805 */ /* 0x000fe4000001ff00 */
[----:B------:R-:W-:Y:S02]  /*5ca0*/  ISETP.NE.U32.AND P2, PT, R2, 0x1, PT ;  /* 0x000000010200780c */ /* 0x000fe40003f45070 */
[----:B------:R-:W-:Y:S02]  /*5cb0*/  CS2R R82, SRZ ;  /* 0x0000000000527805 */ /* 0x000fe4000001ff00 */
[----:B------:R-:W-:Y:S02]  /*5cc0*/  CS2R R80, SRZ ;  /* 0x0000000000507805 */ /* 0x000fe4000001ff00 */
[----:B------:R-:W-:Y:S02]  /*5cd0*/  CS2R R86, SRZ ;  /* 0x0000000000567805 */ /* 0x000fe4000001ff00 */
[----:B------:R-:W-:Y:S02]  /*5ce0*/  P2R R132, PR, RZ, 0x4 ;  /* 0x00000004ff847803 */ /* 0x000fe40000000000 */
[----:B------:R-:W-:Y:S02]  /*5cf0*/  CS2R R84, SRZ ;  /* 0x0000000000547805 */ /* 0x000fe4000001ff00 */
[----:B------:R-:W-:Y:S02]  /*5d00*/  ISETP.NE.U32.AND P2, PT, R109, 0x1, PT ;  /* 0x000000016d00780c */ /* 0x000fe40003f45070 */
[----:B------:R-:W-:Y:S02]  /*5d10*/  CS2R R90, SRZ ;  /* 0x00000000005a7805 */ /* 0x000fe4000001ff00 */
[----:B------:R-:W-:Y:S02]  /*5d20*/  CS2R R88, SRZ ;  /* 0x0000000000587805 */ /* 0x000fe4000001ff00 */
[----:B------:R-:W-:Y:S02]  /*5d30*/  CS2R R94, SRZ ;  /* 0x00000000005e7805 */ /* 0x000fe4000001ff00 */
[----:B------:R-:W-:Y:S02]  /*5d40*/  SEL R131, R131, 0x10, !P2 ;  /* 0x0000001083837807 */ /* 0x000fe40005000000 */
[----:B------:R-:W-:Y:S01]  /*5d50*/  CS2R R92, SRZ ;  /* 0x00000000005c7805 */ /* 0x000fe2000001ff00 */
[----:B------:R3:W4:Y:S02]  /*5d60*/  SYNCS.PHASECHK.TRANS64.TRYWAIT P0, [R59+URZ+0xa0], R0 ;  /* 0x0000a0003b0075a7 */ /* 0x00072400080011ff */
[----:B------:R-:W-:Y:S02]  /*5d70*/  IMAD.IADD R128, R128, 0x1, R131 ;  /* 0x0000000180807824 */ /* 0x000fe400078e0283 */
[C---:B------:R-:W-:Y:S02]  /*5d80*/  IMAD.IADD R125, R131.reuse, 0x1, R127 ;  /* 0x00000001837d7824 */ /* 0x040fe400078e027f */
[C---:B------:R-:W-:Y:S02]  /*5d90*/  IMAD.IADD R123, R131.reuse, 0x1, R124 ;  /* 0x00000001837b7824 */ /* 0x040fe400078e027c */
[----:B------:R-:W-:Y:S01]  /*5da0*/  IMAD.IADD R121, R131, 0x1, R122 ;  /* 0x0000000183797824 */ /* 0x000fe200078e027a */
[----:B-1----:R-:W-:Y:S01]  /*5db0*/  @P4 SEL R130, RZ, 0x1, !P1 ;  /* 0x00000001ff824807 */ /* 0x002fe20004800000 */
[----:B---3--:R-:W-:Y:S06]  /*5dc0*/  @!P4 BRA `(.L_x_92) ;  /* 0x000000000088c947 */ /* 0x008fec0003800000 */
[----:B------:R-:W-:Y:S01]  /*5dd0*/  IMAD.MOV.U32 R79, RZ, RZ, RZ ;  /* 0x000000ffff4f7224 */ /* 0x000fe200078e00ff */
[----:B------:R-:W-:Y:S01]  /*5de0*/  ISETP.NE.AND P1, PT, R130, RZ, PT ;  /* 0x000000ff8200720c */ /* 0x000fe20003f25270 */
[----:B------:R-:W-:Y:S01]  /*5df0*/  BSSY B0, `(.L_x_93) ;  /* 0x0000014000007945 */ /* 0x000fe20003800000 */
[----:B------:R-:W-:Y:S02]  /*5e00*/  CS2R R94, SRZ ;  /* 0x00000000005e7805 */ /* 0x000fe4000001ff00 */
        /* <DEDUP_REMOVED lines=13> */
[----:B------:R-:W-:Y:S01]  /*5ee0*/  CS2R R76, SRZ ;  /* 0x00000000004c7805 */ /* 0x000fe2000001ff00 */
[----:B------:R-:W-:Y:S06]  /*5ef0*/  @P1 BRA `(.L_x_94) ;  /* 0x00000000000c1947 */ /* 0x000fec0003800000 */
[----:B------:R-:W-:Y:S04]  /*5f00*/  SHF.L.U32 R3, RZ, 0x1f, RZ ;  /* 0x0000001fff037819 */ /* 0x000fe800000006ff */
[----:B------:R-:W1:Y:S02]  /*5f10*/  SYNCS.PHASECHK.TRANS64.TRYWAIT P1, [UR48+0x30], R3 ;  /* 0x00003003ff0075a7 */ /* 0x000e640008021130 */
[----:B-1----:R-:W-:Y:S05]  /*5f20*/  @!P1 BRA `(.L_x_95) ;  /* 0x0000007c009c9947 */ /* 0x002fea0003800000 */
.L_x_94:
[----:B------:R-:W-:Y:S05]  /*5f30*/  BSYNC B0 ;  /* 0x0000000000007941 */ /* 0x000fea0003800000 */
.L_x_93:
[----:B------:R-:W-:Y:S01]  /*5f40*/  ISETP.NE.AND P1, PT, R132, RZ, PT ;  /* 0x000000ff8400720c */ /* 0x000fe20003f25270 */
[----:B------:R-:W-:Y:S11]  /*5f50*/  HFMA2 R62, -RZ, RZ, 0, 5.9604644775390625e-08 ;  /* 0x00000001ff3e7431 */ /* 0x000ff600000001ff */
[----:B------:R-:W-:Y:S01]  /*5f60*/  @!UPT UIADD3 URZ, UPT, UPT, URZ, URZ, URZ ;  /* 0x000000fffffff290 */ /* 0x000fe2000fffe0ff */
[----:B------:R3:W1:Y:S04]  /*5f70*/  @P1 LDS.128 R92, [R129+UR48+0x400] ;  /* 0x00040030815c1984 */ /* 0x0006680008000c00 */
[----:B------:R3:W1:Y:S04]  /*5f80*/  @P1 LDS.128 R88, [R128+0x400] ;  /* 0x0004000080581984 */ /* 0x0006680000000c00 */
[----:B------:R3:W1:Y:S04]  /*5f90*/  @P1 LDS.128 R84, [R127+0x400] ;  /* 0x000400007f541984 */ /* 0x0006680000000c00 */
[----:B------:R3:W1:Y:S04]  /*5fa0*/  @P1 LDS.128 R80, [R125+0x400] ;  /* 0x000400007d501984 */ /* 0x0006680000000c00 */
[----:B------:R3:W1:Y:S04]  /*5fb0*/  @P1 LDS.128 R64, [R124+0x400] ;  /* 0x000400007c401984 */ /* 0x0006680000000c00 */
[----:B------:R3:W1:Y:S04]  /*5fc0*/  @P1 LDS.128 R68, [R123+0x400] ;  /* 0x000400007b441984 */ /* 0x0006680000000c00 */
[----:B------:R3:W1:Y:S04]  /*5fd0*/  @P1 LDS.128 R72, [R122+0x400] ;  /* 0x000400007a481984 */ /* 0x0006680000000c00 */
[----:B------:R3:W1:Y:S02]  /*5fe0*/  @P1 LDS.128 R76, [R121+0x400] ;  /* 0x00040000794c1984 */ /* 0x0006640000000c00 */
.L_x_92:
[----:B------:R-:W-:Y:S05]  /*5ff0*/  BSYNC B1 ;  /* 0x0000000000017941 */ /* 0x000fea0003800000 */
.L_x_91:
[----:B-1----:R-:W-:Y:S04]  /*6000*/  SHF.R.U32.HI R3, RZ, 0x15, R48 ;  /* 0x00000015ff037819 */ /* 0x002fe80000011630 */
[----:B------:R-:W-:Y:S01]  /*6010*/  LOP3.LUT P1, RZ, R3, 0x3, R110, 0x48, !PT ;  /* 0x0000000303ff7812 */ /* 0x000fe2000782486e */
[----:B------:R-:W-:Y:S01]  /*6020*/  @!UPT UIADD3 URZ, UPT, UPT, URZ, URZ, URZ ;  /* 0x000000fffffff290 */ /* 0x000fe2000fffe0ff */
[----:B----4-:R-:W-:Y:S11]  /*6030*/  @P0 BRA `(.L_x_96) ;  /* 0x0000000000080947 */ /* 0x010ff60003800000 */
[----:B------:R-:W1:Y:S02]  /*6040*/  SYNCS.PHASECHK.TRANS64.TRYWAIT P0, [R59+URZ+0xa0], R0 ;  /* 0x0000a0003b0075a7 */ /* 0x000e6400080011ff */
[----:B-1----:R-:W-:Y:S05]  /*6050*/  @!P0 BRA `(.L_x_97) ;  /* 0x0000007c00688947 */ /* 0x002fea0003800000 */
.L_x_96:
[----:B------:R-:W-:Y:S05]  /*6060*/  @!P1 BRA `(.L_x_98) ;  /* 0x0000000000409947 */ /* 0x000fea0003800000 */
[----:B------:R-:W4:Y:S01]  /*6070*/  LDCU.64 UR8, c[0x4][0x70] ;  /* 0x01000e00ff0877ac */ /* 0x000f220008000a00 */
[----:B------:R-:W-:Y:S01]  /*6080*/  MOV R3, 0x0 ;  /* 0x0000000000037802 */ /* 0x000fe20000000f00 */
[----:B------:R-:W-:Y:S02]  /*6090*/  HFMA2 R12, -RZ, RZ, 0, 5.9604644775390625e-08 ;  /* 0x00000001ff0c7431 */ /* 0x000fe400000001ff */
[----:B------:R-:W-:Y:S02]  /*60a0*/  IMAD.MOV.U32 R8, RZ, RZ, 0x192 ;  /* 0x00000192ff087424 */ /* 0x000fe400078e00ff */
[----:B------:R-:W-:Y:S01]  /*60b0*/  IMAD.MOV.U32 R13, RZ, RZ, RZ ;  /* 0x000000ffff0d7224 */ /* 0x000fe200078e00ff */
[----:B------:R-:W5:Y:S01]  /*60c0*/  LDCU.64 UR6, c[0x4][0x78] ;  /* 0x01000f00ff0677ac */ /* 0x000f620008000a00 */
[----:B------:R-:W1:Y:S01]  /*60d0*/  LDC.64 R2, c[0x4][R3] ;  /* 0x0100000003027b82 */ /* 0x000e620000000a00 */
[----:B------:R-:W2:Y:S01]  /*60e0*/  LDCU.64 UR4, c[0x4][0x10] ;  /* 0x01000200ff0477ac */ /* 0x000ea20008000a00 */
[----:B----4-:R-:W-:Y:S01]  /*60f0*/  MOV R5, UR9 ;  /* 0x0000000900057c02 */ /* 0x010fe20008000f00 */
[----:B------:R-:W-:Y:S01]  /*6100*/  IMAD.U32 R4, RZ, RZ, UR8 ;  /* 0x00000008ff047e24 */ /* 0x000fe2000f8e00ff */
[----:B-----5:R-:W-:Y:S01]  /*6110*/  MOV R7, UR7 ;  /* 0x0000000700077c02 */ /* 0x020fe20008000f00 */
[----:B------:R-:W-:Y:S01]  /*6120*/  IMAD.U32 R6, RZ, RZ, UR6 ;  /* 0x00000006ff067e24 */ /* 0x000fe2000f8e00ff */
[----:B--2---:R-:W-:Y:S01]  /*6130*/  MOV R11, UR5 ;  /* 0x00000005000b7c02 */ /* 0x004fe20008000f00 */
[----:B------:R-:W-:Y:S02]  /*6140*/  IMAD.U32 R10, RZ, RZ, UR4 ;  /* 0x00000004ff0a7e24 */ /* 0x000fe4000f8e00ff */
[----:B------:R-:W-:Y:S07]  /*6150*/  LEPC R20, `(.L_x_98) ;  /* 0x000000001014794e */ /* 0x000fee0000000000 */
[----:B-1-3--:R-:W-:Y:S05]  /*6160*/  CALL.ABS.NOINC R2 ;  /* 0x0000000002007343 */ /* 0x00afea0003c00000 */
.L_x_98:
[----:B------:R-:W-:Y:S01]  /*6170*/  LOP3.LUT R50, R92, 0xffffe000, RZ, 0xc0, !PT ;  /* 0xffffe0005c327812 */ /* 0x000fe200078ec0ff */
[----:B------:R-:W-:Y:S05]  /*6180*/  WARPSYNC.ALL ;  /* 0x0000000000007948 */ /* 0x000fea0003800000 */
[----:B------:R-:W-:Y:S01]  /*6190*/  R2UR UR4, R48 ;  /* 0x00000000300472ca */ /* 0x000fe200000e0000 */
[----:B------:R-:W-:Y:S01]  /*61a0*/  BSSY.RECONVERGENT B0, `(.L_x_99) ;  /* 0x000009c000007945 */ /* 0x000fe20003800200 */
[----:B------:R-:W-:Y:S02]  /*61b0*/  LOP3.LUT R51, R93, 0xffffe000, RZ, 0xc0, !PT ;  /* 0xffffe0005d337812 */ /* 0x000fe400078ec0ff */
[----:B------:R-:W-:Y:S02]  /*61c0*/  LOP3.LUT R56, R94, 0xffffe000, RZ, 0xc0, !PT ;  /* 0xffffe0005e387812 */ /* 0x000fe400078ec0ff */
[----:B------:R-:W-:Y:S02]  /*61d0*/  LOP3.LUT R58, R95, 0xffffe000, RZ, 0xc0, !PT ;  /* 0xffffe0005f3a7812 */ /* 0x000fe400078ec0ff */
[----:B------:R-:W-:Y:S02]  /*61e0*/  LOP3.LUT R57, R64, 0xffffe000, RZ, 0xc0, !PT ;  /* 0xffffe00040397812 */ /* 0x000fe400078ec0ff */
[----:B------:R-:W-:Y:S03]  /*61f0*/  ISETP.NE.AND P0, PT, R117, RZ, PT ;  /* 0x000000ff7500720c */ /* 0x000fe60003f05270 */
[----:B------:R-:W1:Y:S02]  /*6200*/  LDTM.x32 R4, tmem[UR4] ;  /* 0x00000004000479ee */ /* 0x000e6400082c0000 */
[C---:B-12---:R-:W-:Y:S01]  /*6210*/  FMUL R0, R46.reuse, R4 ;  /* 0x000000042e007220 */ /* 0x046fe20000400000 */
[C---:B------:R-:W-:Y:S01]  /*6220*/  FMUL R2, R46.reuse, R5 ;  /* 0x000000052e027220 */ /* 0x040fe20000400000 */
[C---:B------:R-:W-:Y:S01]  /*6230*/  FMUL R3, R46.reuse, R6 ;  /* 0x000000062e037220 */ /* 0x040fe20000400000 */
[----:B------:R-:W-:Y:S01]  /*6240*/  FMUL R7, R46, R7 ;  /* 0x000000072e077220 */ /* 0x000fe20000400000 */
[C---:B------:R-:W-:Y:S01]  /*6250*/  FFMA R52, R49.reuse, R50, R0 ;  /* 0x0000003231347223 */ /* 0x040fe20000000000 */
[----:B------:R-:W-:Y:S01]  /*6260*/  LOP3.LUT R50, R88, 0xffffe000, RZ, 0xc0, !PT ;  /* 0xffffe00058327812 */ /* 0x000fe200078ec0ff */
[C---:B------:R-:W-:Y:S01]  /*6270*/  FFMA R53, R49.reuse, R51, R2 ;  /* 0x0000003331357223 */ /* 0x040fe20000000002 */
[----:B------:R-:W-:Y:S01]  /*6280*/  LOP3.LUT R51, R90, 0xffffe000, RZ, 0xc0, !PT ;  /* 0xffffe0005a337812 */ /* 0x000fe200078ec0ff */
[----:B------:R-:W-:Y:S01]  /*6290*/  FFMA R54, R49, R56, R3 ;  /* 0x0000003831367223 */ /* 0x000fe20000000003 */
[----:B------:R-:W-:Y:S01]  /*62a0*/  LOP3.LUT R56, R89, 0xffffe000, RZ, 0xc0, !PT ;  /* 0xffffe00059387812 */ /* 0x000fe200078ec0ff */
[----:B------:R-:W-:Y:S01]  /*62b0*/  FFMA R55, R49, R58, R7 ;  /* 0x0000003a31377223 */ /* 0x000fe20000000007 */
[----:B------:R-:W-:Y:S01]  /*62c0*/  LOP3.LUT R58, R91, 0xffffe000, RZ, 0xc0, !PT ;  /* 0xffffe0005b3a7812 */ /* 0x000fe200078ec0ff */
[C---:B------:R-:W-:Y:S01]  /*62d0*/  FMUL R4, R46.reuse, R8 ;  /* 0x000000082e047220 */ /* 0x040fe20000400000 */
[----:B------:R-:W-:Y:S01]  /*62e0*/  F2FP.TF32.F32.PACK_B R52, R52 ;  /* 0x00000034ff34723e */ /* 0x000fe200024050ff */
[C---:B------:R-:W-:Y:S01]  /*62f0*/  FMUL R5, R46.reuse, R9 ;  /* 0x000000092e057220 */ /* 0x040fe20000400000 */
[----:B------:R-:W-:Y:S01]  /*6300*/  F2FP.TF32.F32.PACK_B R53, R53 ;  /* 0x00000035ff35723e */ /* 0x000fe200024050ff */
[C---:B------:R-:W-:Y:S01]  /*6310*/  FMUL R6, R46.reuse, R10 ;  /* 0x0000000a2e067220 */ /* 0x040fe20000400000 */
[----:B------:R-:W-:Y:S01]  /*6320*/  F2FP.TF32.F32.PACK_B R54, R54 ;  /* 0x00000036ff36723e */ /* 0x000fe200024050ff */
[C---:B------:R-:W-:Y:S01]  /*6330*/  FFMA R4, R49.reuse, R50, R4 ;  /* 0x0000003231047223 */ /* 0x040fe20000000004 */
[----:B------:R-:W-:Y:S01]  /*6340*/  F2FP.TF32.F32.PACK_B R55, R55 ;  /* 0x00000037ff37723e */ /* 0x000fe200024050ff */
[----:B------:R-:W-:Y:S01]  /*6350*/  FMUL R11, R46, R11 ;  /* 0x0000000b2e0b7220 */ /* 0x000fe20000400000 */
[----:B------:R-:W-:Y:S01]  /*6360*/  LOP3.LUT R50, R84, 0xffffe000, RZ, 0xc0, !PT ;  /* 0xffffe00054327812 */ /* 0x000fe200078ec0ff */
[----:B------:R-:W-:Y:S01]  /*6370*/  FFMA R5, R49, R56, R5 ;  /* 0x0000003831057223 */ /* 0x000fe20000000005 */
[----:B------:R-:W-:Y:S01]  /*6380*/  LOP3.LUT R56, R85, 0xffffe000, RZ, 0xc0, !PT ;  /* 0xffffe00055387812 */ /* 0x000fe200078ec0ff */
[----:B------:R-:W-:Y:S01]  /*6390*/  FMUL R8, R46, R12 ;  /* 0x0000000c2e087220 */ /* 0x000fe20000400000 */
[----:B------:R-:W-:Y:S01]  /*63a0*/  F2FP.TF32.F32.PACK_B R4, R4 ;  /* 0x00000004ff04723e */ /* 0x000fe200024050ff */
[C---:B------:R-:W-:Y:S01]  /*63b0*/  FFMA R6, R49.reuse, R51, R6 ;  /* 0x0000003331067223 */ /* 0x040fe20000000006 */
[----:B------:R-:W-:Y:S01]  /*63c0*/  LOP3.LUT R51, R86, 0xffffe000, RZ, 0xc0, !PT ;  /* 0xffffe00056337812 */ /* 0x000fe200078ec0ff */
[----:B------:R-:W-:Y:S01]  /*63d0*/  FFMA R7, R49, R58, R11 ;  /* 0x0000003a31077223 */ /* 0x000fe2000000000b */
[----:B------:R-:W-:Y:S01]  /*63e0*/  LOP3.LUT R58, R87, 0xffffe000, RZ, 0xc0, !PT ;  /* 0xffffe000573a7812 */ /* 0x000fe200078ec0ff */
[----:B------:R-:W-:Y:S01]  /*63f0*/  FMUL R9, R46, R13 ;  /* 0x0000000d2e097220 */ /* 0x000fe20000400000 */
[----:B------:R-:W-:Y:S01]  /*6400*/  F2FP.TF32.F32.PACK_B R5, R5 ;  /* 0x00000005ff05723e */ /* 0x000fe200024050ff */
[----:B------:R1:W-:Y:S01]  /*6410*/  STS.128 [R129+UR48+0x400], R52 ;  /* 0x0004003481007988 */ /* 0x0003e20008000c30 */
[----:B------:R-:W-:Y:S01]  /*6420*/  F2FP.TF32.F32.PACK_B R6, R6 ;  /* 0x00000006ff06723e */ /* 0x000fe200024050ff */
[C---:B------:R-:W-:Y:S01]  /*6430*/  FFMA R8, R49.reuse, R50, R8 ;  /* 0x0000003231087223 */ /* 0x040fe20000000008 */
[----:B------:R-:W-:Y:S01]  /*6440*/  LOP3.LUT R50, R80, 0xffffe000, RZ, 0xc0, !PT ;  /* 0xffffe00050327812 */ /* 0x000fe200078ec0ff */
[C---:B------:R-:W-:Y:S01]  /*6450*/  FMUL R10, R46.reuse, R14 ;  /* 0x0000000e2e0a7220 */ /* 0x040fe20000400000 */
[----:B------:R-:W-:Y:S01]  /*6460*/  F2FP.TF32.F32.PACK_B R7, R7 ;  /* 0x00000007ff07723e */ /* 0x000fe200024050ff */
[C---:B------:R-:W-:Y:S01]  /*6470*/  FMUL R15, R46.reuse, R15 ;  /* 0x0000000f2e0f7220 */ /* 0x040fe20000400000 */
[----:B------:R-:W-:Y:S01]  /*6480*/  F2FP.TF32.F32.PACK_B R8, R8 ;  /* 0x00000008ff08723e */ /* 0x000fe200024050ff */
[----:B------:R-:W-:Y:S01]  /*6490*/  FMUL R12, R46, R16 ;  /* 0x000000102e0c7220 */ /* 0x000fe20000400000 */
[----:B------:R-:W-:Y:S01]  /*64a0*/  FFMA R9, R49, R56, R9 ;  /* 0x0000003831097223 */ /* 0x000fe20000000009 */
[----:B------:R-:W-:Y:S01]  /*64b0*/  LOP3.LUT R56, R83, 0xffffe000, RZ, 0xc0, !PT ;  /* 0xffffe00053387812 */ /* 0x000fe200078ec0ff */
[C---:B------:R-:W-:Y:S01]  /*64c0*/  FFMA R10, R49.reuse, R51, R10 ;  /* 0x00000033310a7223 */ /* 0x040fe2000000000a */
[----:B------:R-:W-:Y:S01]  /*64d0*/  LOP3.LUT R51, R82, 0xffffe000, RZ, 0xc0, !PT ;  /* 0xffffe00052337812 */ /* 0x000fe200078ec0ff */
[C---:B------:R-:W-:Y:S01]  /*64e0*/  FFMA R11, R49.reuse, R58, R15 ;  /* 0x0000003a310b7223 */ /* 0x040fe2000000000f */
[----:B------:R-:W-:Y:S01]  /*64f0*/  F2FP.TF32.F32.PACK_B R9, R9 ;  /* 0x00000009ff09723e */ /* 0x000fe200024050ff */
[----:B------:R-:W-:Y:S01]  /*6500*/  FFMA R12, R49, R50, R12 ;  /* 0x00000032310c7223 */ /* 0x000fe2000000000c */
[----:B------:R-:W-:Y:S01]  /*6510*/  LOP3.LUT R50, R81, 0xffffe000, RZ, 0xc0, !PT ;  /* 0xffffe00051327812 */ /* 0x000fe200078ec0ff */
[----:B------:R1:W-:Y:S01]  /*6520*/  STS.128 [R128+0x400], R4 ;  /* 0x0004000480007388 */ /* 0x0003e20000000c00 */
[----:B------:R-:W-:Y:S01]  /*6530*/  F2FP.TF32.F32.PACK_B R10, R10 ;  /* 0x0000000aff0a723e */ /* 0x000fe200024050ff */
        /* <DEDUP_REMOVED lines=9> */
[C---:B------:R-:W-:Y:S01]  /*65d0*/  FMUL R16, R46.reuse, R20 ;  /* 0x000000142e107220 */ /* 0x040fe20000400000 */
[----:B------:R-:W-:Y:S01]  /*65e0*/  F2FP.TF32.F32.PACK_B R13, R13 ;  /* 0x0000000dff0d723e */ /* 0x000fe200024050ff */
[----:B------:R-:W-:Y:S01]  /*65f0*/  FFMA R15, R49, R56, R19 ;  /* 0x00000038310f7223 */ /* 0x000fe20000000013 */
[----:B------:R-:W-:Y:S01]  /*6600*/  LOP3.LUT R56, R67, 0xffffe000, RZ, 0xc0, !PT ;  /* 0xffffe00043387812 */ /* 0x000fe200078ec0ff */
[----:B------:R1:W-:Y:S01]  /*6610*/  STS.128 [R127+0x400], R8 ;  /* 0x000400087f007388 */ /* 0x0003e20000000c00 */
[----:B------:R-:W-:Y:S01]  /*6620*/  F2FP.TF32.F32.PACK_B R14, R14 ;  /* 0x0000000eff0e723e */ /* 0x000fe200024050ff */
[----:B------:R-:W-:Y:S01]  /*6630*/  FMUL R17, R46, R21 ;  /* 0x000000152e117220 */ /* 0x000fe20000400000 */
[----:B------:R-:W-:Y:S01]  /*6640*/  F2FP.TF32.F32.PACK_B R15, R15 ;  /* 0x0000000fff0f723e */ /* 0x000fe200024050ff */
[C---:B------:R-:W-:Y:S01]  /*6650*/  FFMA R16, R49.reuse, R57, R16 ;  /* 0x0000003931107223 */ /* 0x040fe20000000010 */
[----:B------:R-:W-:Y:S01]  /*6660*/  LOP3.LUT R57, R68, 0xffffe000, RZ, 0xc0, !PT ;  /* 0xffffe00044397812 */ /* 0x000fe200078ec0ff */
[C---:B------:R-:W-:Y:S01]  /*6670*/  FMUL R18, R46.reuse, R22 ;  /* 0x000000162e127220 */ /* 0x040fe20000400000 */
[----:B------:R-:W-:Y:S01]  /*6680*/  FFMA R17, R49, R50, R17 ;  /* 0x0000003231117223 */ /* 0x000fe20000000011 */
[----:B------:R-:W-:Y:S01]  /*6690*/  LOP3.LUT R50, R69, 0xffffe000, RZ, 0xc0, !PT ;  /* 0xffffe00045327812 */ /* 0x000fe200078ec0ff */
[----:B------:R1:W-:Y:S01]  /*66a0*/  STS.128 [R125+0x400], R12 ;  /* 0x0004000c7d007388 */ /* 0x0003e20000000c00 */
[----:B------:R-:W-:Y:S01]  /*66b0*/  F2FP.TF32.F32.PACK_B R16, R16 ;  /* 0x00000010ff10723e */ /* 0x000fe200024050ff */
[C---:B------:R-:W-:Y:S01]  /*66c0*/  FMUL R23, R46.reuse, R23 ;  /* 0x000000172e177220 */ /* 0x040fe20000400000 */
[----:B------:R-:W-:Y:S01]  /*66d0*/  F2FP.TF32.F32.PACK_B R17, R17 ;  /* 0x00000011ff11723e */ /* 0x000fe200024050ff */
[C---:B------:R-:W-:Y:S01]  /*66e0*/  FMUL R20, R46.reuse, R24 ;  /* 0x000000182e147220 */ /* 0x040fe20000400000 */
[----:B------:R-:W-:Y:S01]  /*66f0*/  FMUL R21, R46, R25 ;  /* 0x000000192e157220 */ /* 0x000fe20000400000 */
[C---:B------:R-:W-:Y:S01]  /*6700*/  FFMA R18, R49.reuse, R51, R18 ;  /* 0x0000003331127223 */ /* 0x040fe20000000012 */
[----:B------:R-:W-:Y:S01]  /*6710*/  LOP3.LUT R51, R70, 0xffffe000, RZ, 0xc0, !PT ;  /* 0xffffe00046337812 */ /* 0x000fe200078ec0ff */
[----:B------:R-:W-:Y:S01]  /*6720*/  FFMA R19, R49, R56, R23 ;  /* 0x0000003831137223 */ /* 0x000fe20000000017 */
[----:B------:R-:W-:Y:S01]  /*6730*/  LOP3.LUT R56, R73, 0xffffe000, RZ, 0xc0, !PT ;  /* 0xffffe00049387812 */ /* 0x000fe200078ec0ff */
[C---:B------:R-:W-:Y:S01]  /*6740*/  FFMA R20, R49.reuse, R57, R20 ;  /* 0x0000003931147223 */ /* 0x040fe20000000014 */
[----:B------:R-:W-:Y:S01]  /*6750*/  FFMA R21, R49, R50, R21 ;  /* 0x0000003231157223 */ /* 0x000fe20000000015 */
[C---:B------:R-:W-:Y:S01]  /*6760*/  FMUL R22, R46.reuse, R26 ;  /* 0x0000001a2e167220 */ /* 0x040fe20000400000 */
[----:B------:R-:W-:Y:S01]  /*6770*/  LOP3.LUT R50, R71, 0xffffe000, RZ, 0xc0, !PT ;  /* 0xffffe00047327812 */ /* 0x000fe200078ec0ff */
[----:B------:R-:W-:Y:S01]  /*6780*/  FMUL R27, R46, R27 ;  /* 0x0000001b2e1b7220 */ /* 0x000fe20000400000 */
[----:B------:R-:W-:Y:S01]  /*6790*/  F2FP.TF32.F32.PACK_B R18, R18 ;  /* 0x00000012ff12723e */ /* 0x000fe200024050ff */
[C---:B------:R-:W-:Y:S01]  /*67a0*/  FFMA R22, R49.reuse, R51, R22 ;  /* 0x0000003331167223 */ /* 0x040fe20000000016 */
[----:B------:R-:W-:Y:S01]  /*67b0*/  F2FP.TF32.F32.PACK_B R19, R19 ;  /* 0x00000013ff13723e */ /* 0x000fe200024050ff */
[----:B------:R-:W-:Y:S01]  /*67c0*/  FFMA R23, R49, R50, R27 ;  /* 0x0000003231177223 */ /* 0x000fe2000000001b */
[----:B------:R-:W-:Y:S01]  /*67d0*/  LOP3.LUT R57, R72, 0xffffe000, RZ, 0xc0, !PT ;  /* 0xffffe00048397812 */ /* 0x000fe200078ec0ff */
[C---:B------:R-:W-:Y:S01]  /*67e0*/  FMUL R24, R46.reuse, R28 ;  /* 0x0000001c2e187220 */ /* 0x040fe20000400000 */
[----:B------:R-:W-:Y:S01]  /*67f0*/  F2FP.TF32.F32.PACK_B R20, R20 ;  /* 0x00000014ff14723e */ /* 0x000fe200024050ff */
[----:B------:R1:W-:Y:S01]  /*6800*/  STS.128 [R124+0x400], R16 ;  /* 0x000400107c007388 */ /* 0x0003e20000000c00 */
[----:B------:R-:W-:Y:S01]  /*6810*/  FMUL R25, R46, R29 ;  /* 0x0000001d2e197220 */ /* 0x000fe20000400000 */
[----:B------:R-:W-:Y:S01]  /*6820*/  LOP3.LUT R51, R74, 0xffffe000, RZ, 0xc0, !PT ;  /* 0xffffe0004a337812 */ /* 0x000fe200078ec0ff */
[C---:B------:R-:W-:Y:S01]  /*6830*/  FMUL R26, R46.reuse, R30 ;  /* 0x0000001e2e1a7220 */ /* 0x040fe20000400000 */
[----:B------:R-:W-:Y:S01]  /*6840*/  LOP3.LUT R50, R75, 0xffffe000, RZ, 0xc0, !PT ;  /* 0xffffe0004b327812 */ /* 0x000fe200078ec0ff */
[----:B------:R-:W-:Y:S01]  /*6850*/  FMUL R31, R46, R31 ;  /* 0x0000001f2e1f7220 */ /* 0x000fe20000400000 */
[----:B------:R-:W-:Y:S01]  /*6860*/  F2FP.TF32.F32.PACK_B R21, R21 ;  /* 0x00000015ff15723e */ /* 0x000fe200024050ff */
[C---:B------:R-:W-:Y:S01]  /*6870*/  FFMA R24, R49.reuse, R57, R24 ;  /* 0x0000003931187223 */ /* 0x040fe20000000018 */
[----:B------:R-:W-:Y:S01]  /*6880*/  F2FP.TF32.F32.PACK_B R22, R22 ;  /* 0x00000016ff16723e */ /* 0x000fe200024050ff */
[C---:B------:R-:W-:Y:S01]  /*6890*/  FFMA R25, R49.reuse, R56, R25 ;  /* 0x0000003831197223 */ /* 0x040fe20000000019 */
[----:B------:R-:W-:Y:S01]  /*68a0*/  F2FP.TF32.F32.PACK_B R23, R23 ;  /* 0x00000017ff17723e */ /* 0x000fe200024050ff */
[C---:B------:R-:W-:Y:S01]  /*68b0*/  FFMA R26, R49.reuse, R51, R26 ;  /* 0x00000033311a7223 */ /* 0x040fe2000000001a */
[----:B------:R-:W-:Y:S01]  /*68c0*/  FFMA R27, R49, R50, R31 ;  /* 0x00000032311b7223 */ /* 0x000fe2000000001f */
[----:B------:R-:W-:Y:S01]  /*68d0*/  LOP3.LUT R51, R76, 0xffffe000, RZ, 0xc0, !PT ;  /* 0xffffe0004c337812 */ /* 0x000fe200078ec0ff */
[C---:B------:R-:W-:Y:S01]  /*68e0*/  FMUL R28, R46.reuse, R32 ;  /* 0x000000202e1c7220 */ /* 0x040fe20000400000 */
[----:B------:R1:W-:Y:S01]  /*68f0*/  STS.128 [R123+0x400], R20 ;  /* 0x000400147b007388 */ /* 0x0003e20000000c00 */
[----:B------:R-:W-:Y:S01]  /*6900*/  LOP3.LUT R56, R77, 0xffffe000, RZ, 0xc0, !PT ;  /* 0xffffe0004d387812 */ /* 0x000fe200078ec0ff */
        /* <DEDUP_REMOVED lines=11> */
[----:B------:R-:W-:Y:S01]  /*69c0*/  F2FP.TF32.F32.PACK_B R27, R27 ;  /* 0x0000001bff1b723e */ /* 0x000fe200024050ff */
[----:B------:R-:W-:Y:S01]  /*69d0*/  FFMA R31, R49, R50, R35 ;  /* 0x00000032311f7223 */ /* 0x000fe20000000023 */
[----:B------:R-:W-:Y:S02]  /*69e0*/  F2FP.TF32.F32.PACK_B R28, R28 ;  /* 0x0000001cff1c723e */ /* 0x000fe400024050ff */
[----:B------:R-:W-:Y:S01]  /*69f0*/  F2FP.TF32.F32.PACK_B R29, R29 ;  /* 0x0000001dff1d723e */ /* 0x000fe200024050ff */
[----:B------:R1:W-:Y:S01]  /*6a00*/  STS.128 [R122+0x400], R24 ;  /* 0x000400187a007388 */ /* 0x0003e20000000c00 */
[----:B------:R-:W-:Y:S02]  /*6a10*/  F2FP.TF32.F32.PACK_B R30, R30 ;  /* 0x0000001eff1e723e */ /* 0x000fe400024050ff */
[----:B------:R-:W-:Y:S05]  /*6a20*/  F2FP.TF32.F32.PACK_B R31, R31 ;  /* 0x0000001fff1f723e */ /* 0x000fea00024050ff */
[----:B------:R1:W-:Y:S01]  /*6a30*/  STS.128 [R121+0x400], R28 ;  /* 0x0004001c79007388 */ /* 0x0003e20000000c00 */
[----:B------:R-:W-:Y:S01]  /*6a40*/  @!PT LDS RZ, [RZ] ;  /* 0x00000000fffff984 */ /* 0x000fe20000000800 */
[----:B------:R-:W-:Y:S01]  /*6a50*/  @!PT LDS RZ, [RZ] ;  /* 0x00000000fffff984 */ /* 0x000fe20000000800 */
[----:B------:R-:W-:Y:S01]  /*6a60*/  @!PT LDS RZ, [RZ] ;  /* 0x00000000fffff984 */ /* 0x000fe20000000800 */
[----:B------:R-:W-:Y:S01]  /*6a70*/  @!PT LDS RZ, [RZ] ;  /* 0x00000000fffff984 */ /* 0x000fe20000000800 */
[----:B------:R2:W-:Y:S07]  /*6a80*/  MEMBAR.ALL.CTA ;  /* 0x0000000000007992 */ /* 0x0005ee0000008000 */
[----:B--2---:R-:W2:Y:S02]  /*6a90*/  FENCE.VIEW.ASYNC.S ;  /* 0x00000000000073c6 */ /* 0x004ea40000000000 */
[----:B--2---:R-:W-:Y:S06]  /*6aa0*/  BAR.SYNC.DEFER_BLOCKING 0x1, 0x80 ;  /* 0x0042000000007b1d */ /* 0x004fec0000010000 */
[----:B------:R-:W-:Y:S05]  /*6ab0*/  @P0 BRA `(.L_x_100) ;  /* 0x0000000000280947 */ /* 0x000fea0003800000 */
[----:B------:R-:W-:Y:S02]  /*6ac0*/  UIADD3 UR4, UPT, UPT, UR48, 0x400, URZ ;  /* 0x0000040030047890 */ /* 0x000fe4000fffe0ff */
[----:B------:R-:W-:Y:S01]  /*6ad0*/  UIADD3 UR6, UP0, UPT, UR52, 0x680, URZ ;  /* 0x0000068034067890 */ /* 0x000fe2000ff1e0ff */
[----:B------:R-:W-:Y:S03]  /*6ae0*/  UMOV UR43, UR36 ;  /* 0x00000024002b7c82 */ /* 0x000fe60008000000 */
[----:B------:R-:W-:Y:S01]  /*6af0*/  MOV R111, UR4 ;  /* 0x00000004006f7c02 */ /* 0x000fe20008000f00 */
[----:B------:R-:W-:Y:S03]  /*6b00*/  UIADD3.X UR7, UPT, UPT, URZ, UR53, URZ, UP0, !UPT ;  /* 0x00000035ff077290 */ /* 0x000fe600087fe4ff */
[----:B------:R-:W-:Y:S11]  /*6b10*/  R2UR UR40, R111 ;  /* 0x000000006f2872ca */ /* 0x000ff600000e0000 */
[----:B------:R-:W-:Y:S02]  /*6b20*/  @!UPT UIADD3 URZ, UPT, UPT, URZ, URZ, URZ ;  /* 0x000000fffffff290 */ /* 0x000fe4000fffe0ff */
[----:B------:R2:W-:Y:S01]  /*6b30*/  UTMASTG.3D [UR40], [UR6] ;  /* 0x00000028060073b5 */ /* 0x0005e20008010000 */
[----:B------:R0:W-:Y:S01]  /*6b40*/  UTMACMDFLUSH ;  /* 0x00000000000079b7 */ /* 0x0001e20000000000 */
[----:B--2---:R-:W-:Y:S04]  /*6b50*/  DEPBAR.LE SB0, 0x1 ;  /* 0x000080400000791a */ /* 0x004fe80000000000 */
.L_x_100:
[----:B------:R-:W-:Y:S05]  /*6b60*/  BSYNC.RECONVERGENT B0 ;  /* 0x0000000000007941 */ /* 0x000fea0003800200 */
.L_x_99:
[----:B------:R-:W-:Y:S01]  /*6b70*/  BAR.SYNC.DEFER_BLOCKING 0x1, 0x80 ;  /* 0x0042000000007b1d */ /* 0x000fe20000010000 */
[----:B------:R-:W-:Y:S01]  /*6b80*/  ISETP.NE.AND P1, PT, R126, RZ, PT ;  /* 0x000000ff7e00720c */ /* 0x000fe20003f25270 */
[----:B------:R-:W-:Y:S01]  /*6b90*/  UISETP.NE.AND UP0, UPT, UR49, URZ, UPT ;  /* 0x000000ff3100728c */ /* 0x000fe2000bf05270 */
[----:B------:R-:W-:Y:S11]  /*6ba0*/  LEA R3, R62, UR48, 0x3 ;  /* 0x000000303e037c11 */ /* 0x000ff6000f8e18ff */
[----:B------:R-:W-:Y:S01]  /*6bb0*/  @P1 SHF.L.U32 R2, RZ, 0x1f, RZ ;  /* 0x0000001fff021819 */ /* 0x000fe200000006ff */
[----:B------:R-:W-:Y:S06]  /*6bc0*/  BRA.U !UP0, `(.L_x_101) ;  /* 0x0000000108247547 */ /* 0x000fec000b800000 */
[----:B-1----:R-:W-:Y:S01]  /*6bd0*/  IMAD.U32 R5, RZ, RZ, UR51 ;  /* 0x00000033ff057e24 */ /* 0x002fe2000f8e00ff */
[----:B------:R-:W-:Y:S01]  /*6be0*/  MOV R0, UR37 ;  /* 0x0000002500007c02 */ /* 0x000fe20008000f00 */
[----:B------:R-:W-:Y:S03]  /*6bf0*/  UIADD3 UR51, UPT, UPT, UR51, 0x1, URZ ;  /* 0x0000000133337890 */ /* 0x000fe6000fffe0ff */
[----:B------:R-:W-:Y:S01]  /*6c00*/  @P1 LEA R5, R5, UR48, 0x3 ;  /* 0x0000003005051c11 */ /* 0x000fe2000f8e18ff */
[----:B------:R-:W-:Y:S04]  /*6c10*/  UISETP.NE.AND UP0, UPT, UR51, 0x4, UPT ;  /* 0x000000043300788c */ /* 0x000fe8000bf05270 */
[----:B------:R-:W-:Y:S01]  /*6c20*/  @P1 VIADD R5, R5, 0x50 ;  /* 0x0000005005051836 */ /* 0x000fe20000000000 */
[----:B------:R-:W-:Y:S04]  /*6c30*/  USEL UR51, UR51, URZ, UP0 ;  /* 0x000000ff33337287 */ /* 0x000fe80008000000 */
[----:B------:R-:W-:Y:S04]  /*6c40*/  @P1 PRMT R0, R0, 0x654, R5 ;  /* 0x0000065400001816 */ /* 0x000fe80000000005 */
[----:B------:R2:W-:Y:S04]  /*6c50*/  @P1 SYNCS.ARRIVE.TRANS64.RED.A1T0 RZ, [R0+URZ], RZ ;  /* 0x000000ff00ff19a7 */ /* 0x0005e800081004ff */
.L_x_101:
[----:B------:R-:W4:Y:S01]  /*6c60*/  @P1 SYNCS.PHASECHK.TRANS64.TRYWAIT P0, [R3+URZ+0x30], R2 ;  /* 0x00003002030015a7 */ /* 0x000f2200080011ff */
[----:B------:R-:W-:Y:S01]  /*6c70*/  BSSY B1, `(.L_x_102) ;  /* 0x000001f000017945 */ /* 0x000fe20003800000 */
[----:B----4-:R-:W-:Y:S03]  /*6c80*/  @P1 SEL R130, RZ, 0x1, !P0 ;  /* 0x00000001ff821807 */ /* 0x010fe60004000000 */
[----:B------:R-:W-:Y:S05]  /*6c90*/  @!P1 BRA `(.L_x_103) ;  /* 0x0000000000709947 */ /* 0x000fea0003800000 */
[----:B------:R-:W-:Y:S01]  /*6ca0*/  ISETP.NE.AND P1, PT, R132, RZ, PT ;  /* 0x000000ff8400720c */ /* 0x000fe20003f25270 */
[----:B------:R-:W-:Y:S01]  /*6cb0*/  BSSY B0, `(.L_x_104) ;  /* 0x000000b000007945 */ /* 0x000fe20003800000 */
[----:B------:R-:W-:Y:S11]  /*6cc0*/  ISETP.NE.AND P0, PT, R130, RZ, PT ;  /* 0x000000ff8200720c */ /* 0x000ff60003f05270 */
[----:B-1----:R-:W-:Y:S05]  /*6cd0*/  @P1 IMAD R6, R62, 0x4000, R129 ;  /* 0x000040003e061824 */ /* 0x002fea00078e0281 */
[----:B--2---:R-:W-:Y:S04]  /*6ce0*/  @P1 IADD3 R0, PT, PT, R6, UR48, RZ ;  /* 0x0000003006001c10 */ /* 0x004fe8000fffe0ff */
[----:B------:R-:W-:Y:S01]  /*6cf0*/  @P1 IADD3 R4, PT, PT, R63, R0, RZ ;  /* 0x000000003f041210 */ /* 0x000fe20007ffe0ff */
[--C-:B------:R-:W-:Y:S02]  /*6d00*/  @P1 IMAD.IADD R2, R61, 0x1, R0.reuse ;  /* 0x000000013d021824 */ /* 0x100fe400078e0200 */
[----:B------:R-:W-:Y:S01]  /*6d10*/  @P1 IMAD.IADD R5, R131, 0x1, R0 ;  /* 0x0000000183051824 */ /* 0x000fe200078e0200 */
[----:B------:R-:W-:Y:S06]  /*6d20*/  @P0 BRA `(.L_x_105) ;  /* 0x00000000000c0947 */ /* 0x000fec0003800000 */
[----:B------:R-:W-:Y:S04]  /*6d30*/  SHF.L.U32 R0, RZ, 0x1f, RZ ;  /* 0x0000001fff007819 */ /* 0x000fe800000006ff */
[----:B------:R-:W1:Y:S02]  /*6d40*/  SYNCS.PHASECHK.TRANS64.TRYWAIT P0, [R3+URZ+0x30], R0 ;  /* 0x00003000030075a7 */ /* 0x000e6400080011ff */
[----:B-1----:R-:W-:Y:S05]  /*6d50*/  @!P0 BRA `(.L_x_106) ;  /* 0x00000070003c8947 */ /* 0x002fea0003800000 */
.L_x_105:
[----:B------:R-:W-:Y:S05]  /*6d60*/  BSYNC B0 ;  /* 0x0000000000007941 */ /* 0x000fea0003800000 */
.L_x_104:
[----:B------:R-:W-:Y:S01]  /*6d70*/  ISETP.NE.AND P0, PT, R132, RZ, PT ;  /* 0x000000ff8400720c */ /* 0x000fe20003f05270 */
[----:B------:R-:W-:Y:S11]  /*6d80*/  VIADD R62, R62, 0x1 ;  /* 0x000000013e3e7836 */ /* 0x000ff60000000000 */
[----:B------:R-:W-:Y:S01]  /*6d90*/  @!UPT UIADD3 URZ, UPT, UPT, URZ, URZ, URZ ;  /* 0x000000fffffff290 */ /* 0x000fe2000fffe0ff */
[----:B------:R4:W2:Y:S01]  /*6da0*/  @P0 LDS.128 R92, [R6+UR48+0x400] ;  /* 0x00040030065c0984 */ /* 0x0008a20008000c00 */
[--C-:B-1----:R-:W-:Y:S01]  /*6db0*/  @P0 IMAD.IADD R0, R63, 0x1, R2.reuse ;  /* 0x000000013f000824 */ /* 0x102fe200078e0202 */
[C---:B------:R-:W-:Y:S01]  /*6dc0*/  @P0 IADD3 R3, PT, PT, R131.reuse, R4, RZ ;  /* 0x0000000483030210 */ /* 0x040fe20007ffe0ff */
[C---:B------:R-:W-:Y:S01]  /*6dd0*/  @P0 IMAD.IADD R7, R131.reuse, 0x1, R2 ;  /* 0x0000000183070824 */ /* 0x040fe200078e0202 */
[----:B------:R4:W1:Y:S02]  /*6de0*/  @P0 LDS.128 R88, [R5+0x400] ;  /* 0x0004000005580984 */ /* 0x0008640000000c00 */
[----:B------:R-:W-:Y:S02]  /*6df0*/  @P0 IADD3 R8, PT, PT, R131, R0, RZ ;  /* 0x0000000083080210 */ /* 0x000fe40007ffe0ff */
[----:B------:R4:W1:Y:S04]  /*6e00*/  @P0 LDS.128 R84, [R4+0x400] ;  /* 0x0004000004540984 */ /* 0x0008680000000c00 */
[----:B------:R4:W1:Y:S04]  /*6e10*/  @P0 LDS.128 R80, [R3+0x400] ;  /* 0x0004000003500984 */ /* 0x0008680000000c00 */
[----:B------:R4:W1:Y:S04]  /*6e20*/  @P0 LDS.128 R64, [R2+0x400] ;  /* 0x0004000002400984 */ /* 0x0008680000000c00 */
[----:B------:R4:W1:Y:S04]  /*6e30*/  @P0 LDS.128 R68, [R7+0x400] ;  /* 0x0004000007440984 */ /* 0x0008680000000c00 */
[----:B------:R4:W1:Y:S04]  /*6e40*/  @P0 LDS.128 R72, [R0+0x400] ;  /* 0x0004000000480984 */ /* 0x0008680000000c00 */
[----:B------:R4:W1:Y:S02]  /*6e50*/  @P0 LDS.128 R76, [R8+0x400] ;  /* 0x00040000084c0984 */ /* 0x0008640000000c00 */
.L_x_103:
[----:B------:R-:W-:Y:S05]  /*6e60*/  BSYNC B1 ;  /* 0x0000000000017941 */ /* 0x000fea0003800000 */
.L_x_102:
[----:B----4-:R-:W-:Y:S05]  /*6e70*/  VIADD R3, R48, 0x20 ;  /* 0x0000002030037836 */ /* 0x010fea0000000000 */
[----:B------:R-:W-:Y:S04]  /*6e80*/  SHF.R.U32.HI R3, RZ, 0x15, R3 ;  /* 0x00000015ff037819 */ /* 0x000fe80000011603 */
[----:B------:R-:W-:Y:S11]  /*6e90*/  LOP3.LUT P0, RZ, R3, 0x3, R110, 0x48, !PT ;  /* 0x0000000303ff7812 */ /* 0x000ff6000780486e */
[----:B------:R-:W-:Y:S02]  /*6ea0*/  @!UPT UIADD3 URZ, UPT, UPT, URZ, URZ, URZ ;  /* 0x000000fffffff290 */ /* 0x000fe4000fffe0ff */
[----:B------:R-:W-:Y:S05]  /*6eb0*/  @!P0 BRA `(.L_x_107) ;  /* 0x0000000000408947 */ /* 0x000fea0003800000 */
[----:B------:R-:W4:Y:S01]  /*6ec0*/  LDCU.64 UR8, c[0x4][0x70] ;  /* 0x01000e00ff0877ac */ /* 0x000f220008000a00 */
[----:B------:R-:W-:Y:S01]  /*6ed0*/  MOV R3, 0x0 ;  /* 0x0000000000037802 */ /* 0x000fe20000000f00 */
[----:B-1----:R-:W-:Y:S02]  /*6ee0*/  HFMA2 R12, -RZ, RZ, 0, 5.9604644775390625e-08 ;  /* 0x00000001ff0c7431 */ /* 0x002fe400000001ff */
[----:B------:R-:W-:Y:S02]  /*6ef0*/  IMAD.MOV.U32 R8, RZ, RZ, 0x192 ;  /* 0x00000192ff087424 */ /* 0x000fe400078e00ff */
[----:B------:R-:W-:Y:S01]  /*6f00*/  IMAD.MOV.U32 R13, RZ, RZ, RZ ;  /* 0x000000ffff0d7224 */ /* 0x000fe200078e00ff */
[----:B------:R-:W1:Y:S01]  /*6f10*/  LDCU.64 UR6, c[0x4][0x78] ;  /* 0x01000f00ff0677ac */ /* 0x000e620008000a00 */
[----:B------:R-:W2:Y:S01]  /*6f20*/  LDC.64 R2, c[0x4][R3] ;  /* 0x0100000003027b82 */ /* 0x000ea20000000a00 */
[----:B------:R-:W5:Y:S01]  /*6f30*/  LDCU.64 UR4, c[0x4][0x10] ;  /* 0x01000200ff0477ac */ /* 0x000f620008000a00 */
[----:B----4-:R-:W-:Y:S01]  /*6f40*/  MOV R5, UR9 ;  /* 0x0000000900057c02 */ /* 0x010fe20008000f00 */
[----:B------:R-:W-:Y:S01]  /*6f50*/  IMAD.U32 R4, RZ, RZ, UR8 ;  /* 0x00000008ff047e24 */ /* 0x000fe2000f8e00ff */
[----:B-1----:R-:W-:Y:S01]  /*6f60*/  MOV R7, UR7 ;  /* 0x0000000700077c02 */ /* 0x002fe20008000f00 */
[----:B------:R-:W-:Y:S01]  /*6f70*/  IMAD.U32 R6, RZ, RZ, UR6 ;  /* 0x00000006ff067e24 */ /* 0x000fe2000f8e00ff */
[----:B-----5:R-:W-:Y:S01]  /*6f80*/  MOV R11, UR5 ;  /* 0x00000005000b7c02 */ /* 0x020fe20008000f00 */
[----:B------:R-:W-:Y:S02]  /*6f90*/  IMAD.U32 R10, RZ, RZ, UR4 ;  /* 0x00000004ff0a7e24 */ /* 0x000fe4000f8e00ff */
[----:B------:R-:W-:Y:S07]  /*6fa0*/  LEPC R20, `(.L_x_107) ;  /* 0x000000001014794e */ /* 0x000fee0000000000 */
[----:B--23--:R-:W-:Y:S05]  /*6fb0*/  CALL.ABS.NOINC R2 ;  /* 0x0000000002007343 */ /* 0x00cfea0003c00000 */
.L_x_107:
[----:B--2---:R-:W-:Y:S01]  /*6fc0*/  LOP3.LUT R50, R92, 0xffffe000, RZ, 0xc0, !PT ;  /* 0xffffe0005c327812 */ /* 0x004fe200078ec0ff */
[----:B------:R-:W-:Y:S05]  /*6fd0*/  WARPSYNC.ALL ;  /* 0x0000000000007948 */ /* 0x000fea0003800000 */
[----:B------:R-:W-:Y:S01]  /*6fe0*/  R2UR UR4, R48 ;  /* 0x00000000300472ca */ /* 0x000fe200000e0000 */
[----:B------:R-:W-:Y:S01]  /*6ff0*/  IMAD.U32 R134, RZ, RZ, UR51 ;  /* 0x00000033ff867e24 */ /* 0x000fe2000f8e00ff */
[----:B------:R-:W-:Y:S01]  /*7000*/  LOP3.LUT R56, R94, 0xffffe000, RZ, 0xc0, !PT ;  /* 0xffffe0005e387812 */ /* 0x000fe200078ec0ff */
[----:B------:R-:W-:Y:S01]  /*7010*/  IMAD.U32 R133, RZ, RZ, UR37 ;  /* 0x00000025ff857e24 */ /* 0x000fe2000f8e00ff */
[----:B------:R-:W-:Y:S01]  /*7020*/  LOP3.LUT R58, R95, 0xffffe000, RZ, 0xc0, !PT ;  /* 0xffffe0005f3a7812 */ /* 0x000fe200078ec0ff */
[----:B------:R-:W-:Y:S01]  /*7030*/  BSSY.RECONVERGENT B0, `(.L_x_108) ;  /* 0x000009f000007945 */ /* 0x000fe20003800200 */
[----:B-1----:R-:W-:Y:S02]  /*7040*/  LOP3.LUT R51, R88, 0xffffe000, RZ, 0xc0, !PT ;  /* 0xffffe00058337812 */ /* 0x002fe400078ec0ff */
[----:B------:R-:W-:Y:S02]  /*7050*/  LOP3.LUT R60, R89, 0xffffe000, RZ, 0xc0, !PT ;  /* 0xffffe000593c7812 */ /* 0x000fe400078ec0ff */
[----:B------:R-:W-:Y:S02]  /*7060*/  LOP3.LUT R57, R86, 0xffffe000, RZ, 0xc0, !PT ;  /* 0xffffe00056397812 */ /* 0x000fe400078ec0ff */
[----:B------:R-:W-:Y:S01]  /*7070*/  ISETP.NE.AND P6, PT, R126, RZ, PT ;  /* 0x000000ff7e00720c */ /* 0x000fe20003fc5270 */
[----:B------:R-:W1:Y:S01]  /*7080*/  LDTM.x32 R4, tmem[UR4+0x20] ;  /* 0x00002004000479ee */ /* 0x000e6200082c0000 */
[----:B------:R-:W-:Y:S11]  /*7090*/  ISETP.NE.AND P0, PT, R117, RZ, PT ;  /* 0x000000ff7500720c */ /* 0x000ff60003f05270 */
[----:B------:R-:W-:Y:S02]  /*70a0*/  @P6 LEA R134, R134, UR48, 0x3 ;  /* 0x0000003086866c11 */ /* 0x000fe4000f8e18ff */
[----:B------:R-:W-:Y:S03]  /*70b0*/  @P6 SHF.L.U32 R135, RZ, 0x1f, RZ ;  /* 0x0000001fff876819 */ /* 0x000fe600000006ff */
[----:B------:R-:W-:Y:S05]  /*70c0*/  @P6 VIADD R134, R134, 0x50 ;  /* 0x0000005086866836 */ /* 0x000fea0000000000 */
[----:B------:R-:W-:Y:S02]  /*70d0*/  @P6 PRMT R133, R133, 0x654, R134 ;  /* 0x0000065485856816 */ /* 0x000fe40000000086 */
[----:B------:R-:W-:Y:S01]  /*70e0*/  LEA R134, R62, UR48, 0x3 ;  /* 0x000000303e867c11 */ /* 0x000fe2000f8e18ff */
[C---:B-1----:R-:W-:Y:S01]  /*70f0*/  FMUL R0, R46.reuse, R4 ;  /* 0x000000042e007220 */ /* 0x042fe20000400000 */
[C---:B------:R-:W-:Y:S01]  /*7100*/  FMUL R2, R46.reuse, R5 ;  /* 0x000000052e027220 */ /* 0x040fe20000400000 */
[C---:B------:R-:W-:Y:S01]  /*7110*/  FMUL R3, R46.reuse, R6 ;  /* 0x000000062e037220 */ /* 0x040fe20000400000 */
[C---:B------:R-:W-:Y:S01]  /*7120*/  FMUL R7, R46.reuse, R7 ;  /* 0x000000072e077220 */ /* 0x040fe20000400000 */
[----:B------:R-:W-:Y:S01]  /*7130*/  FFMA R52, R49, R50, R0 ;  /* 0x0000003231347223 */ /* 0x000fe20000000000 */
[----:B------:R-:W-:Y:S01]  /*7140*/  LOP3.LUT R50, R93, 0xffffe000, RZ, 0xc0, !PT ;  /* 0xffffe0005d327812 */ /* 0x000fe200078ec0ff */
[C---:B------:R-:W-:Y:S01]  /*7150*/  FMUL R4, R46.reuse, R8 ;  /* 0x000000082e047220 */ /* 0x040fe20000400000 */
[C---:B------:R-:W-:Y:S01]  /*7160*/  FMUL R5, R46.reuse, R9 ;  /* 0x000000092e057220 */ /* 0x040fe20000400000 */
[----:B------:R-:W-:Y:S01]  /*7170*/  FMUL R6, R46, R10 ;  /* 0x0000000a2e067220 */ /* 0x000fe20000400000 */
[----:B------:R-:W-:Y:S01]  /*7180*/  F2FP.TF32.F32.PACK_B R52, R52 ;  /* 0x00000034ff34723e */ /* 0x000fe200024050ff */
[C---:B------:R-:W-:Y:S01]  /*7190*/  FFMA R53, R49.reuse, R50, R2 ;  /* 0x0000003231357223 */ /* 0x040fe20000000002 */
[----:B------:R-:W-:Y:S01]  /*71a0*/  LOP3.LUT R50, R90, 0xffffe000, RZ, 0xc0, !PT ;  /* 0xffffe0005a327812 */ /* 0x000fe200078ec0ff */
[----:B------:R-:W-:Y:S01]  /*71b0*/  FFMA R54, R49, R56, R3 ;  /* 0x0000003831367223 */ /* 0x000fe20000000003 */
[----:B------:R-:W-:Y:S01]  /*71c0*/  LOP3.LUT R56, R91, 0xffffe000, RZ, 0xc0, !PT ;  /* 0xffffe0005b387812 */ /* 0x000fe200078ec0ff */
[C---:B------:R-:W-:Y:S01]  /*71d0*/  FFMA R55, R49.reuse, R58, R7 ;  /* 0x0000003a31377223 */ /* 0x040fe20000000007 */
[----:B------:R-:W-:Y:S01]  /*71e0*/  F2FP.TF32.F32.PACK_B R53, R53 ;  /* 0x00000035ff35723e */ /* 0x000fe200024050ff */
[----:B------:R-:W-:Y:S01]  /*71f0*/  FMUL R11, R46, R11 ;  /* 0x0000000b2e0b7220 */ /* 0x000fe20000400000 */
[----:B------:R-:W-:Y:S01]  /*7200*/  F2FP.TF32.F32.PACK_B R54, R54 ;  /* 0x00000036ff36723e */ /* 0x000fe200024050ff */
[C---:B------:R-:W-:Y:S01]  /*7210*/  FFMA R4, R49.reuse, R51, R4 ;  /* 0x0000003331047223 */ /* 0x040fe20000000004 */
[----:B------:R-:W-:Y:S01]  /*7220*/  F2FP.TF32.F32.PACK_B R55, R55 ;  /* 0x00000037ff37723e */ /* 0x000fe200024050ff */
        /* <DEDUP_REMOVED lines=8> */
[----:B------:R1:W-:Y:S01]  /*72b0*/  STS.128 [R129+UR48+0x4400], R52 ;  /* 0x0044003481007988 */ /* 0x0003e20008000c30 */
[----:B------:R-:W-:Y:S01]  /*72c0*/  F2FP.TF32.F32.PACK_B R5, R5 ;  /* 0x00000005ff05723e */ /* 0x000fe200024050ff */
[C---:B------:R-:W-:Y:S01]  /*72d0*/  FMUL R9, R46.reuse, R13 ;  /* 0x0000000d2e097220 */ /* 0x040fe20000400000 */
[----:B------:R-:W-:Y:S01]  /*72e0*/  F2FP.TF32.F32.PACK_B R6, R6 ;  /* 0x00000006ff06723e */ /* 0x000fe200024050ff */
[C---:B------:R-:W-:Y:S01]  /*72f0*/  FMUL R10, R46.reuse, R14 ;  /* 0x0000000e2e0a7220 */ /* 0x040fe20000400000 */
[----:B------:R-:W-:Y:S01]  /*7300*/  F2FP.TF32.F32.PACK_B R7, R7 ;  /* 0x00000007ff07723e */ /* 0x000fe200024050ff */
[----:B------:R-:W-:Y:S01]  /*7310*/  FMUL R15, R46, R15 ;  /* 0x0000000f2e0f7220 */ /* 0x000fe20000400000 */
[----:B------:R-:W-:Y:S01]  /*7320*/  LOP3.LUT R56, R81, 0xffffe000, RZ, 0xc0, !PT ;  /* 0xffffe00051387812 */ /* 0x000fe200078ec0ff */
[C---:B------:R-:W-:Y:S01]  /*7330*/  FFMA R8, R49.reuse, R51, R8 ;  /* 0x0000003331087223 */ /* 0x040fe20000000008 */
[----:B------:R-:W-:Y:S01]  /*7340*/  LOP3.LUT R51, R80, 0xffffe000, RZ, 0xc0, !PT ;  /* 0xffffe00050337812 */ /* 0x000fe200078ec0ff */
[----:B------:R-:W-:Y:S01]  /*7350*/  FFMA R9, R49, R58, R9 ;  /* 0x0000003a31097223 */ /* 0x000fe20000000009 */
[----:B------:R-:W-:Y:S01]  /*7360*/  LOP3.LUT R58, R83, 0xffffe000, RZ, 0xc0, !PT ;  /* 0xffffe000533a7812 */ /* 0x000fe200078ec0ff */
[C---:B------:R-:W-:Y:S01]  /*7370*/  FFMA R10, R49.reuse, R57, R10 ;  /* 0x00000039310a7223 */ /* 0x040fe2000000000a */
[----:B------:R-:W-:Y:S01]  /*7380*/  LOP3.LUT R57, R82, 0xffffe000, RZ, 0xc0, !PT ;  /* 0xffffe00052397812 */ /* 0x000fe200078ec0ff */
[C---:B------:R-:W-:Y:S01]  /*7390*/  FFMA R11, R49.reuse, R50, R15 ;  /* 0x00000032310b7223 */ /* 0x040fe2000000000f */
[----:B------:R-:W-:Y:S01]  /*73a0*/  LOP3.LUT R50, R64, 0xffffe000, RZ, 0xc0, !PT ;  /* 0xffffe00040327812 */ /* 0x000fe200078ec0ff */
[C---:B------:R-:W-:Y:S01]  /*73b0*/  FMUL R12, R46.reuse, R16 ;  /* 0x000000102e0c7220 */ /* 0x040fe20000400000 */
[----:B------:R-:W-:Y:S01]  /*73c0*/  F2FP.TF32.F32.PACK_B R8, R8 ;  /* 0x00000008ff08723e */ /* 0x000fe200024050ff */
[C---:B------:R-:W-:Y:S01]  /*73d0*/  FMUL R13, R46.reuse, R17 ;  /* 0x000000112e0d7220 */ /* 0x040fe20000400000 */
[----:B------:R-:W-:Y:S01]  /*73e0*/  F2FP.TF32.F32.PACK_B R9, R9 ;  /* 0x00000009ff09723e */ /* 0x000fe200024050ff */
[----:B------:R1:W-:Y:S01]  /*73f0*/  STS.128 [R128+0x4400], R4 ;  /* 0x0044000480007388 */ /* 0x0003e20000000c00 */
[----:B------:R-:W-:Y:S01]  /*7400*/  F2FP.TF32.F32.PACK_B R10, R10 ;  /* 0x0000000aff0a723e */ /* 0x000fe200024050ff */
[C---:B------:R-:W-:Y:S01]  /*7410*/  FMUL R14, R46.reuse, R18 ;  /* 0x000000122e0e7220 */ /* 0x040fe20000400000 */
[----:B------:R-:W-:Y:S01]  /*7420*/  F2FP.TF32.F32.PACK_B R11, R11 ;  /* 0x0000000bff0b723e */ /* 0x000fe200024050ff */
[----:B------:R-:W-:Y:S01]  /*7430*/  FMUL R19, R46, R19 ;  /* 0x000000132e137220 */ /* 0x000fe20000400000 */
[C---:B------:R-:W-:Y:S01]  /*7440*/  FFMA R12, R49.reuse, R51, R12 ;  /* 0x00000033310c7223 */ /* 0x040fe2000000000c */
[----:B------:R-:W-:Y:S01]  /*7450*/  LOP3.LUT R51, R66, 0xffffe000, RZ, 0xc0, !PT ;  /* 0xffffe00042337812 */ /* 0x000fe200078ec0ff */
[C---:B------:R-:W-:Y:S01]  /*7460*/  FMUL R16, R46.reuse, R20 ;  /* 0x000000142e107220 */ /* 0x040fe20000400000 */
[----:B------:R-:W-:Y:S01]  /*7470*/  FFMA R13, R49, R56, R13 ;  /* 0x00000038310d7223 */ /* 0x000fe2000000000d */
[----:B------:R-:W-:Y:S01]  /*7480*/  LOP3.LUT R56, R67, 0xffffe000, RZ, 0xc0, !PT ;  /* 0xffffe00043387812 */ /* 0x000fe200078ec0ff */
[C---:B------:R-:W-:Y:S01]  /*7490*/  FFMA R14, R49.reuse, R57, R14 ;  /* 0x00000039310e7223 */ /* 0x040fe2000000000e */
[----:B------:R-:W-:Y:S01]  /*74a0*/  F2FP.TF32.F32.PACK_B R12, R12 ;  /* 0x0000000cff0c723e */ /* 0x000fe200024050ff */
        /* <DEDUP_REMOVED lines=8> */
[----:B------:R-:W-:Y:S01]  /*7530*/  FMUL R18, R46, R22 ;  /* 0x000000162e127220 */ /* 0x000fe20000400000 */
[----:B------:R-:W-:Y:S01]  /*7540*/  LOP3.LUT R57, R68, 0xffffe000, RZ, 0xc0, !PT ;  /* 0xffffe00044397812 */ /* 0x000fe200078ec0ff */
[----:B------:R-:W-:Y:S01]  /*7550*/  FMUL R23, R46, R23 ;  /* 0x000000172e177220 */ /* 0x000fe20000400000 */
[----:B------:R-:W-:Y:S01]  /*7560*/  LOP3.LUT R58, R69, 0xffffe000, RZ, 0xc0, !PT ;  /* 0xffffe000453a7812 */ /* 0x000fe200078ec0ff */
[----:B------:R1:W-:Y:S01]  /*7570*/  STS.128 [R125+0x4400], R12 ;  /* 0x0044000c7d007388 */ /* 0x0003e20000000c00 */
[----:B------:R-:W-:Y:S01]  /*7580*/  F2FP.TF32.F32.PACK_B R16, R16 ;  /* 0x00000010ff10723e */ /* 0x000fe200024050ff */
[C---:B------:R-:W-:Y:S01]  /*7590*/  FFMA R17, R49.reuse, R50, R17 ;  /* 0x0000003231117223 */ /* 0x040fe20000000011 */
[----:B------:R-:W-:Y:S01]  /*75a0*/  LOP3.LUT R50, R70, 0xffffe000, RZ, 0xc0, !PT ;  /* 0xffffe00046327812 */ /* 0x000fe200078ec0ff */
[C---:B------:R-:W-:Y:S01]  /*75b0*/  FFMA R18, R49.reuse, R51, R18 ;  /* 0x0000003331127223 */ /* 0x040fe20000000012 */
[----:B------:R-:W-:Y:S01]  /*75c0*/  LOP3.LUT R51, R72, 0xffffe000, RZ, 0xc0, !PT ;  /* 0xffffe00048337812 */ /* 0x000fe200078ec0ff */
[----:B------:R-:W-:Y:S01]  /*75d0*/  FFMA R19, R49, R56, R23 ;  /* 0x0000003831137223 */ /* 0x000fe20000000017 */
[----:B------:R-:W-:Y:S01]  /*75e0*/  LOP3.LUT R56, R71, 0xffffe000, RZ, 0xc0, !PT ;  /* 0xffffe00047387812 */ /* 0x000fe200078ec0ff */
[C---:B------:R-:W-:Y:S01]  /*75f0*/  FMUL R20, R46.reuse, R24 ;  /* 0x000000182e147220 */ /* 0x040fe20000400000 */
[C---:B------:R-:W-:Y:S01]  /*7600*/  FMUL R21, R46.reuse, R25 ;  /* 0x000000192e157220 */ /* 0x040fe20000400000 */
[C---:B------:R-:W-:Y:S01]  /*7610*/  FMUL R22, R46.reuse, R26 ;  /* 0x0000001a2e167220 */ /* 0x040fe20000400000 */
[C---:B------:R-:W-:Y:S01]  /*7620*/  FMUL R27, R46.reuse, R27 ;  /* 0x0000001b2e1b7220 */ /* 0x040fe20000400000 */
[----:B------:R-:W-:Y:S01]  /*7630*/  F2FP.TF32.F32.PACK_B R17, R17 ;  /* 0x00000011ff11723e */ /* 0x000fe200024050ff */
[C---:B------:R-:W-:Y:S01]  /*7640*/  FFMA R20, R49.reuse, R57, R20 ;  /* 0x0000003931147223 */ /* 0x040fe20000000014 */
[----:B------:R-:W-:Y:S01]  /*7650*/  F2FP.TF32.F32.PACK_B R18, R18 ;  /* 0x00000012ff12723e */ /* 0x000fe200024050ff */
[C---:B------:R-:W-:Y:S01]  /*7660*/  FFMA R21, R49.reuse, R58, R21 ;  /* 0x0000003a31157223 */ /* 0x040fe20000000015 */
[----:B------:R-:W-:Y:S01]  /*7670*/  F2FP.TF32.F32.PACK_B R19, R19 ;  /* 0x00000013ff13723e */ /* 0x000fe200024050ff */
[C---:B------:R-:W-:Y:S01]  /*7680*/  FFMA R22, R49.reuse, R50, R22 ;  /* 0x0000003231167223 */ /* 0x040fe20000000016 */
[----:B------:R-:W-:Y:S01]  /*7690*/  FFMA R23, R49, R56, R27 ;  /* 0x0000003831177223 */ /* 0x000fe2000000001b */
[C---:B------:R-:W-:Y:S01]  /*76a0*/  FMUL R24, R46.reuse, R28 ;  /* 0x0000001c2e187220 */ /* 0x040fe20000400000 */
[----:B------:R-:W-:Y:S01]  /*76b0*/  LOP3.LUT R58, R73, 0xffffe000, RZ, 0xc0, !PT ;  /* 0xffffe000493a7812 */ /* 0x000fe200078ec0ff */
        /* <DEDUP_REMOVED lines=14> */
[----:B------:R-:W-:Y:S01]  /*77a0*/  LOP3.LUT R51, R76, 0xffffe000, RZ, 0xc0, !PT ;  /* 0xffffe0004c337812 */ /* 0x000fe200078ec0ff */
        /* <DEDUP_REMOVED lines=30> */
[----:B------:R-:W-:Y:S02]  /*7990*/  UIADD3 UR8, UP0, UPT, UR52, 0x680, URZ ;  /* 0x0000068034087890 */ /* 0x000fe4000ff1e0ff */
[----:B------:R-:W-:Y:S02]  /*79a0*/  UIADD3 UR5, UPT, UPT, UR41, 0x20, URZ ;  /* 0x0000002029057890 */ /* 0x000fe4000fffe0ff */
[----:B------:R-:W-:Y:S02]  /*79b0*/  UIADD3 UR4, UPT, UPT, UR48, 0x4400, URZ ;  /* 0x0000440030047890 */ /* 0x000fe4000fffe0ff */
[----:B------:R-:W-:Y:S01]  /*79c0*/  UIADD3.X UR9, UPT, UPT, URZ, UR53, URZ, UP0, !UPT ;  /* 0x00000035ff097290 */ /* 0x000fe200087fe4ff */
[----:B------:R-:W-:Y:S01]  /*79d0*/  UMOV UR6, UR42 ;  /* 0x0000002a00067c82 */ /* 0x000fe20008000000 */
[----:B------:R-:W-:Y:S07]  /*79e0*/  UMOV UR7, UR36 ;  /* 0x0000002400077c82 */ /* 0x000fee0008000000 */
[----:B------:R2:W-:Y:S01]  /*79f0*/  UTMASTG.3D [UR4], [UR8] ;  /* 0x00000004080073b5 */ /* 0x0005e20008010000 */
[----:B------:R0:W-:Y:S01]  /*7a00*/  UTMACMDFLUSH ;  /* 0x00000000000079b7 */ /* 0x0001e20000000000 */
[----:B--2---:R-:W-:Y:S04]  /*7a10*/  DEPBAR.LE SB0, 0x1 ;  /* 0x000080400000791a */ /* 0x004fe80000000000 */
.L_x_109:
[----:B------:R-:W-:Y:S05]  /*7a20*/  BSYNC.RECONVERGENT B0 ;  /* 0x0000000000007941 */ /* 0x000fea0003800200 */
.L_x_108:
[----:B------:R-:W-:Y:S01]  /*7a30*/  BAR.SYNC.DEFER_BLOCKING 0x1, 0x80 ;  /* 0x0042000000007b1d */ /* 0x000fe20000010000 */
[----:B------:R-:W-:Y:S04]  /*7a40*/  UIADD3 UR40, UPT, UPT, UR51, 0x1, URZ ;  /* 0x0000000133287890 */ /* 0x000fe8000fffe0ff */
[----:B------:R-:W-:Y:S04]  /*7a50*/  UISETP.NE.AND UP0, UPT, UR40, 0x4, UPT ;  /* 0x000000042800788c */ /* 0x000fe8000bf05270 */
[----:B------:R-:W-:Y:S01]  /*7a60*/  USEL UR40, UR40, URZ, UP0 ;  /* 0x000000ff28287287 */ /* 0x000fe20008000000 */
[----:B------:R2:W-:Y:S01]  /*7a70*/  @P6 SYNCS.ARRIVE.TRANS64.RED.A1T0 RZ, [R133+URZ], RZ ;  /* 0x000000ff85ff69a7 */ /* 0x0005e200081004ff */
[----:B------:R-:W-:Y:S01]  /*7a80*/  BSSY B1, `(.L_x_110) ;  /* 0x0000020000017945 */ /* 0x000fe20003800000 */
[----:B------:R-:W4:Y:S02]  /*7a90*/  @P6 SYNCS.PHASECHK.TRANS64.TRYWAIT P0, [R134+URZ+0x30], R135 ;  /* 0x00003087860065a7 */ /* 0x000f2400080011ff */
[----:B----4-:R-:W-:Y:S01]  /*7aa0*/  @P6 SEL R130, RZ, 0x1, !P0 ;  /* 0x00000001ff826807 */ /* 0x010fe20004000000 */
[----:B--2---:R-:W-:Y:S06]  /*7ab0*/  @!P6 BRA `(.L_x_111) ;  /* 0x000000000070e947 */ /* 0x004fec0003800000 */
[----:B------:R-:W-:Y:S01]  /*7ac0*/  ISETP.NE.AND P1, PT, R132, RZ, PT ;  /* 0x000000ff8400720c */ /* 0x000fe20003f25270 */
[----:B------:R-:W-:Y:S01]  /*7ad0*/  BSSY B0, `(.L_x_112) ;  /* 0x000000b000007945 */ /* 0x000fe20003800000 */
[----:B------:R-:W-:Y:S11]  /*7ae0*/  ISETP.NE.AND P0, PT, R130, RZ, PT ;  /* 0x000000ff8200720c */ /* 0x000ff60003f05270 */
[----:B-1----:R-:W-:Y:S05]  /*7af0*/  @P1 IMAD R4, R62, 0x4000, R129 ;  /* 0x000040003e041824 */ /* 0x002fea00078e0281 */
[----:B------:R-:W-:Y:S04]  /*7b00*/  @P1 IADD3 R6, PT, PT, R4, UR48, RZ ;  /* 0x0000003004061c10 */ /* 0x000fe8000fffe0ff */
[----:B------:R-:W-:Y:S01]  /*7b10*/  @P1 IADD3 R2, PT, PT, R63, R6, RZ ;  /* 0x000000063f021210 */ /* 0x000fe20007ffe0ff */
[--C-:B------:R-:W-:Y:S02]  /*7b20*/  @P1 IMAD.IADD R0, R61, 0x1, R6.reuse ;  /* 0x000000013d001824 */ /* 0x100fe400078e0206 */
[----:B------:R-:W-:Y:S01]  /*7b30*/  @P1 IMAD.IADD R3, R131, 0x1, R6 ;  /* 0x0000000183031824 */ /* 0x000fe200078e0206 */
[----:B------:R-:W-:Y:S06]  /*7b40*/  @P0 BRA `(.L_x_113) ;  /* 0x00000000000c0947 */ /* 0x000fec0003800000 */
[----:B------:R-:W-:Y:S04]  /*7b50*/  SHF.L.U32 R5, RZ, 0x1f, RZ ;  /* 0x0000001fff057819 */ /* 0x000fe800000006ff */
[----:B------:R-:W1:Y:S02]  /*7b60*/  SYNCS.PHASECHK.TRANS64.TRYWAIT P0, [R134+URZ+0x30], R5 ;  /* 0x00003005860075a7 */ /* 0x000e6400080011ff */
[----:B-1----:R-:W-:Y:S05]  /*7b70*/  @!P0 BRA `(.L_x_114) ;  /* 0x0000006000c88947 */ /* 0x002fea0003800000 */
.L_x_113:
[----:B------:R-:W-:Y:S05]  /*7b80*/  BSYNC B0 ;  /* 0x0000000000007941 */ /* 0x000fea0003800000 */
.L_x_112:
[----:B------:R-:W-:Y:S01]  /*7b90*/  ISETP.NE.AND P0, PT, R132, RZ, PT ;  /* 0x000000ff8400720c */ /* 0x000fe20003f05270 */
[----:B------:R-:W-:Y:S11]  /*7ba0*/  VIADD R62, R62, 0x1 ;  /* 0x000000013e3e7836 */ /* 0x000ff60000000000 */
[----:B------:R-:W-:Y:S01]  /*7bb0*/  @!UPT UIADD3 URZ, UPT, UPT, URZ, URZ, URZ ;  /* 0x000000fffffff290 */ /* 0x000fe2000fffe0ff */
[----:B------:R2:W4:Y:S01]  /*7bc0*/  @P0 LDS.128 R92, [R4+UR48+0x400] ;  /* 0x00040030045c0984 */ /* 0x0005220008000c00 */
[--C-:B------:R-:W-:Y:S01]  /*7bd0*/  @P0 IMAD.IADD R6, R63, 0x1, R0.reuse ;  /* 0x000000013f060824 */ /* 0x100fe200078e0200 */
[C---:B-1----:R-:W-:Y:S01]  /*7be0*/  @P0 IADD3 R5, PT, PT, R131.reuse, R2, RZ ;  /* 0x0000000283050210 */ /* 0x042fe20007ffe0ff */
        /* <DEDUP_REMOVED lines=9> */
.L_x_111:
[----:B------:R-:W-:Y:S05]  /*7c80*/  BSYNC B1 ;  /* 0x0000000000017941 */ /* 0x000fea0003800000 */
.L_x_110:
[----:B--2---:R-:W-:Y:S05]  /*7c90*/  VIADD R3, R48, 0x40 ;  /* 0x0000004030037836 */ /* 0x004fea0000000000 */
[----:B------:R-:W-:Y:S04]  /*7ca0*/  SHF.R.U32.HI R3, RZ, 0x15, R3 ;  /* 0x00000015ff037819 */ /* 0x000fe80000011603 */
[----:B------:R-:W-:Y:S11]  /*7cb0*/  LOP3.LUT P0, RZ, R3, 0x3, R110, 0x48, !PT ;  /* 0x0000000303ff7812 */ /* 0x000ff6000780486e */
[----:B------:R-:W-:Y:S02]  /*7cc0*/  @!UPT UIADD3 URZ, UPT, UPT, URZ, URZ, URZ ;  /* 0x000000fffffff290 */ /* 0x000fe4000fffe0ff */
[----:B------:R-:W-:Y:S05]  /*7cd0*/  @!P0 BRA `(.L_x_115) ;  /* 0x0000000000408947 */ /* 0x000fea0003800000 */
[----:B------:R-:W2:Y:S01]  /*7ce0*/  LDCU.64 UR8, c[0x4][0x70] ;  /* 0x01000e00ff0877ac */ /* 0x000ea20008000a00 */
[----:B------:R-:W-:Y:S01]  /*7cf0*/  MOV R3, 0x0 ;  /* 0x0000000000037802 */ /* 0x000fe20000000f00 */
[----:B-1----:R-:W-:Y:S02]  /*7d00*/  HFMA2 R12, -RZ, RZ, 0, 5.9604644775390625e-08 ;  /* 0x00000001ff0c7431 */ /* 0x002fe400000001ff */
[----:B------:R-:W-:Y:S02]  /*7d10*/  IMAD.MOV.U32 R8, RZ, RZ, 0x192 ;  /* 0x00000192ff087424 */ /* 0x000fe400078e00ff */
[----:B------:R-:W-:Y:S01]  /*7d20*/  IMAD.MOV.U32 R13, RZ, RZ, RZ ;  /* 0x000000ffff0d7224 */ /* 0x000fe200078e00ff */
[----:B------:R-:W1:Y:S01]  /*7d30*/  LDCU.64 UR6, c[0x4][0x78] ;  /* 0x01000f00ff0677ac */ /* 0x000e620008000a00 */
[----:B------:R-:W3:Y:S01]  /*7d40*/  LDC.64 R2, c[0x4][R3] ;  /* 0x0100000003027b82 */ /* 0x000ee20000000a00 */
[----:B------:R-:W5:Y:S01]  /*7d50*/  LDCU.64 UR4, c[0x4][0x10] ;  /* 0x01000200ff0477ac */ /* 0x000f620008000a00 */
[----:B--2---:R-:W-:Y:S01]  /*7d60*/  MOV R5, UR9 ;  /* 0x0000000900057c02 */ /* 0x004fe20008000f00 */
[----:B------:R-:W-:Y:S01]  /*7d70*/  IMAD.U32 R4, RZ, RZ, UR8 ;  /* 0x00000008ff047e24 */ /* 0x000fe2000f8e00ff */
[----:B-1----:R-:W-:Y:S01]  /*7d80*/  MOV R7, UR7 ;  /* 0x0000000700077c02 */ /* 0x002fe20008000f00 */
[----:B------:R-:W-:Y:S01]  /*7d90*/  IMAD.U32 R6, RZ, RZ, UR6 ;  /* 0x00000006ff067e24 */ /* 0x000fe2000f8e00ff */
[----:B-----5:R-:W-:Y:S01]  /*7da0*/  MOV R11, UR5 ;  /* 0x00000005000b7c02 */ /* 0x020fe20008000f00 */
[----:B------:R-:W-:Y:S02]  /*7db0*/  IMAD.U32 R10, RZ, RZ, UR4 ;  /* 0x00000004ff0a7e24 */ /* 0x000fe4000f8e00ff */
[----:B------:R-:W-:Y:S07]  /*7dc0*/  LEPC R20, `(.L_x_115) ;  /* 0x000000001014794e */ /* 0x000fee0000000000 */
[----:B---34-:R-:W-:Y:S05]  /*7dd0*/  CALL.ABS.NOINC R2 ;  /* 0x0000000002007343 */ /* 0x018fea0003c00000 */
.L_x_115:
[----:B----4-:R-:W-:Y:S01]  /*7de0*/  LOP3.LUT R50, R92, 0xffffe000, RZ, 0xc0, !PT ;  /* 0xffffe0005c327812 */ /* 0x010fe200078ec0ff */
        /* <DEDUP_REMOVED lines=165> */
.L_x_117:
[----:B------:R-:W-:Y:S05]  /*8840*/  BSYNC.RECONVERGENT B0 ;  /* 0x0000000000007941 */ /* 0x000fea0003800200 */
.L_x_116:
[----:B------:R-:W-:Y:S01]  /*8850*/  BAR.SYNC.DEFER_BLOCKING 0x1, 0x80 ;  /* 0x0042000000007b1d */ /* 0x000fe20000010000 */
[----:B------:R-:W-:Y:S04]  /*8860*/  UIADD3 UR43, UPT, UPT, UR40, 0x1, URZ ;  /* 0x00000001282b7890 */ /* 0x000fe8000fffe0ff */
[----:B------:R-:W-:Y:S04]  /*8870*/  UISETP.NE.AND UP0, UPT, UR43, 0x4, UPT ;  /* 0x000000042b00788c */ /* 0x000fe8000bf05270 */
[----:B------:R-:W-:Y:S01]  /*8880*/  USEL UR43, UR43, URZ, UP0 ;  /* 0x000000ff2b2b7287 */ /* 0x000fe20008000000 */
[----:B------:R2:W-:Y:S01]  /*8890*/  @P6 SYNCS.ARRIVE.TRANS64.RED.A1T0 RZ, [R133+URZ], RZ ;  /* 0x000000ff85ff69a7 */ /* 0x0005e200081004ff */
[----:B------:R-:W-:Y:S01]  /*88a0*/  BSSY B1, `(.L_x_118) ;  /* 0x0000023000017945 */ /* 0x000fe20003800000 */
[----:B------:R-:W4:Y:S01]  /*88b0*/  @P6 SYNCS.PHASECHK.TRANS64.TRYWAIT P0, [R134+URZ+0x30], R135 ;  /* 0x00003087860065a7 */ /* 0x000f2200080011ff */
[----:B--2---:R-:W-:Y:S01]  /*88c0*/  HFMA2 R133, -RZ, RZ, 0, 0 ;  /* 0x00000000ff857431 */ /* 0x004fe200000001ff */
[----:B----4-:R-:W-:Y:S01]  /*88d0*/  @P6 SEL R130, RZ, 0x1, !P0 ;  /* 0x00000001ff826807 */ /* 0x010fe20004000000 */
[----:B------:R-:W-:Y:S06]  /*88e0*/  @!P6 BRA `(.L_x_119) ;  /* 0x000000000078e947 */ /* 0x000fec0003800000 */
        /* <DEDUP_REMOVED lines=12> */
.L_x_121:
[----:B------:R-:W-:Y:S05]  /*89b0*/  BSYNC B0 ;  /* 0x0000000000007941 */ /* 0x000fea0003800000 */
.L_x_120:
[----:B------:R-:W-:Y:S02]  /*89c0*/  ISETP.NE.AND P0, PT, R132, RZ, PT ;  /* 0x000000ff8400720c */ /* 0x000fe40003f05270 */
[----:B------:R-:W-:Y:S11]  /*89d0*/  IADD3 R62, PT, PT, R62, 0x1, RZ ;  /* 0x000000013e3e7810 */ /* 0x000ff60007ffe0ff */
[----:B------:R2:W4:Y:S01]  /*89e0*/  @P0 LDS.128 R92, [R4+UR48+0x400] ;  /* 0x00040030045c0984 */ /* 0x0005220008000c00 */
[----:B------:R-:W-:Y:S01]  /*89f0*/  @P0 IMAD.IADD R6, R63, 0x1, R0 ;  /* 0x000000013f060824 */ /* 0x000fe200078e0200 */
[C---:B------:R-:W-:Y:S01]  /*8a00*/  @P0 IADD3 R7, PT, PT, R131.reuse, R0, RZ ;  /* 0x0000000083070210 */ /* 0x040fe20007ffe0ff */
[C---:B-1----:R-:W-:Y:S01]  /*8a10*/  @P0 IMAD.IADD R5, R131.reuse, 0x1, R2 ;  /* 0x0000000183050824 */ /* 0x042fe200078e0202 */
[----:B------:R2:W1:Y:S01]  /*8a20*/  @P0 LDS.128 R88, [R3+0x400] ;  /* 0x0004000003580984 */ /* 0x0004620000000c00 */
[----:B------:R-:W-:Y:S03]  /*8a30*/  @P0 IMAD.IADD R8, R131, 0x1, R6 ;  /* 0x0000000183080824 */ /* 0x000fe600078e0206 */
[----:B------:R2:W1:Y:S04]  /*8a40*/  @P0 LDS.128 R84, [R2+0x400] ;  /* 0x0004000002540984 */ /* 0x0004680000000c00 */
[----:B------:R2:W1:Y:S04]  /*8a50*/  @P0 LDS.128 R80, [R5+0x400] ;  /* 0x0004000005500984 */ /* 0x0004680000000c00 */
[----:B------:R2:W1:Y:S04]  /*8a60*/  @P0 LDS.128 R64, [R0+0x400] ;  /* 0x0004000000400984 */ /* 0x0004680000000c00 */
[----:B------:R2:W1:Y:S04]  /*8a70*/  @P0 LDS.128 R68, [R7+0x400] ;  /* 0x0004000007440984 */ /* 0x0004680000000c00 */
[----:B------:R2:W1:Y:S04]  /*8a80*/  @P0 LDS.128 R72, [R6+0x400] ;  /* 0x0004000006480984 */ /* 0x0004680000000c00 */
[----:B------:R2:W1:Y:S01]  /*8a90*/  @P0 LDS.128 R76, [R8+0x400] ;  /* 0x00040000084c0984 */ /* 0x0004620000000c00 */
[C---:B------:R-:W-:Y:S04]  /*8aa0*/  ISETP.NE.AND P0, PT, R62.reuse, 0x4, PT ;  /* 0x000000043e00780c */ /* 0x040fe80003f05270 */
[----:B------:R-:W-:Y:S02]  /*8ab0*/  SEL R62, R62, RZ, P0 ;  /* 0x000000ff3e3e7207 */ /* 0x000fe40000000000 */
[----:B------:R-:W-:Y:S02]  /*8ac0*/  SEL R133, RZ, 0x1, P0 ;  /* 0x00000001ff857807 */ /* 0x000fe40000000000 */
.L_x_119:
[----:B------:R-:W-:Y:S05]  /*8ad0*/  BSYNC B1 ;  /* 0x0000000000017941 */ /* 0x000fea0003800000 */
.L_x_118:
        /* <DEDUP_REMOVED lines=21> */
.L_x_123:
        /* <DEDUP_REMOVED lines=15> */
[----:B------:R-:W-:Y:S03]  /*8d20*/  @P6 SHF.L.U32 R136, R133, 0x1f, RZ ;  /* 0x0000001f85886819 */ /* 0x000fe600000006ff */
        /* <DEDUP_REMOVED lines=150> */
.L_x_125:
[----:B------:R-:W-:Y:S05]  /*9690*/  BSYNC.RECONVERGENT B0 ;  /* 0x0000000000007941 */ /* 0x000fea0003800200 */
.L_x_124:
        /* <DEDUP_REMOVED lines=18> */
[----:B------:R-:W-:Y:S04]  /*97c0*/  SHF.L.U32 R6, R133, 0x1f, RZ ;  /* 0x0000001f85067819 */ /* 0x000fe800000006ff */
[----:B------:R-:W1:Y:S02]  /*97d0*/  SYNCS.PHASECHK.TRANS64.TRYWAIT P0, [R135+URZ+0x30], R6 ;  /* 0x00003006870075a7 */ /* 0x000e6400080011ff */
[----:B-1----:R-:W-:Y:S05]  /*97e0*/  @!P0 BRA `(.L_x_130) ;  /* 0x0000004400d48947 */ /* 0x002fea0003800000 */
.L_x_129:
[----:B------:R-:W-:Y:S05]  /*97f0*/  BSYNC B0 ;  /* 0x0000000000007941 */ /* 0x000fea0003800000 */
.L_x_128:
[----:B------:R-:W-:Y:S01]  /*9800*/  ISETP.NE.AND P0, PT, R132, RZ, PT ;  /* 0x000000ff8400720c */ /* 0x000fe20003f05270 */
[----:B------:R-:W-:Y:S11]  /*9810*/  VIADD R62, R62, 0x1 ;  /* 0x000000013e3e7836 */ /* 0x000ff60000000000 */
[----:B------:R-:W-:Y:S01]  /*9820*/  @!UPT UIADD3 URZ, UPT, UPT, URZ, URZ, URZ ;  /* 0x000000fffffff290 */ /* 0x000fe2000fffe0ff */
[----:B------:R2:W4:Y:S01]  /*9830*/  @P0 LDS.128 R92, [R4+UR48+0x400] ;  /* 0x00040030045c0984 */ /* 0x0005220008000c00 */
[----:B-1----:R-:W-:Y:S02]  /*9840*/  @P0 IMAD.IADD R6, R63, 0x1, R0 ;  /* 0x000000013f060824 */ /* 0x002fe400078e0200 */
[C---:B------:R-:W-:Y:S01]  /*9850*/  @P0 IMAD.IADD R5, R131.reuse, 0x1, R2 ;  /* 0x0000000183050824 */ /* 0x040fe200078e0202 */
[----:B------:R1:W1:Y:S01]  /*9860*/  @P0 LDS.128 R88, [R3+0x400] ;  /* 0x0004000003580984 */ /* 0x0002620000000c00 */
[C---:B------:R-:W-:Y:S02]  /*9870*/  @P0 IMAD.IADD R7, R131.reuse, 0x1, R0 ;  /* 0x0000000183070824 */ /* 0x040fe400078e0200 */
[----:B------:R-:W-:Y:S01]  /*9880*/  @P0 IMAD.IADD R8, R131, 0x1, R6 ;  /* 0x0000000183080824 */ /* 0x000fe200078e0206 */
[----:B------:R1:W1:Y:S04]  /*9890*/  @P0 LDS.128 R84, [R2+0x400] ;  /* 0x0004000002540984 */ /* 0x0002680000000c00 */
[----:B------:R1:W1:Y:S04]  /*98a0*/  @P0 LDS.128 R80, [R5+0x400] ;  /* 0x0004000005500984 */ /* 0x0002680000000c00 */
[----:B------:R1:W1:Y:S04]  /*98b0*/  @P0 LDS.128 R64, [R0+0x400] ;  /* 0x0004000000400984 */ /* 0x0002680000000c00 */
[----:B------:R1:W1:Y:S04]  /*98c0*/  @P0 LDS.128 R68, [R7+0x400] ;  /* 0x0004000007440984 */ /* 0x0002680000000c00 */
[----:B------:R1:W1:Y:S04]  /*98d0*/  @P0 LDS.128 R72, [R6+0x400] ;  /* 0x0004000006480984 */ /* 0x0002680000000c00 */
[----:B------:R1:W1:Y:S01]  /*98e0*/  @P0 LDS.128 R76, [R8+0x400] ;  /* 0x00040000084c0984 */ /* 0x0002620000000c00 */
[C---:B------:R-:W-:Y:S04]  /*98f0*/  ISETP.NE.AND P0, PT, R62.reuse, 0x4, PT ;  /* 0x000000043e00780c */ /* 0x040fe80003f05270 */
[----:B--2---:R-:W-:Y:S02]  /*9900*/  SEL R4, RZ, 0x1, P0 ;  /* 0x00000001ff047807 */ /* 0x004fe40000000000 */
[----:B------:R-:W-:Y:S02]  /*9910*/  SEL R62, R62, RZ, P0 ;  /* 0x000000ff3e3e7207 */ /* 0x000fe40000000000 */
[----:B------:R-:W-:Y:S02]  /*9920*/  LOP3.LUT R133, R133, R4, RZ, 0x3c, !PT ;  /* 0x0000000485857212 */ /* 0x000fe400078e3cff */
.L_x_127:
[----:B------:R-:W-:Y:S05]  /*9930*/  BSYNC B1 ;  /* 0x0000000000017941 */ /* 0x000fea0003800000 */
.L_x_126:
[----:B-1----:R-:W-:Y:S05]  /*9940*/  VIADD R3, R48, 0x80 ;  /* 0x0000008030037836 */ /* 0x002fea0000000000 */
[----:B------:R-:W-:Y:S04]  /*9950*/  SHF.R.U32.HI R3, RZ, 0x15, R3 ;  /* 0x00000015ff037819 */ /* 0x000fe80000011603 */
[----:B------:R-:W-:Y:S11]  /*9960*/  LOP3.LUT P0, RZ, R3, 0x3, R110, 0x48, !PT ;  /* 0x0000000303ff7812 */ /* 0x000ff6000780486e */
[----:B------:R-:W-:Y:S02]  /*9970*/  @!UPT UIADD3 URZ, UPT, UPT, URZ, URZ, URZ ;  /* 0x000000fffffff290 */ /* 0x000fe4000fffe0ff */
[----:B------:R-:W-:Y:S05]  /*9980*/  @!P0 BRA `(.L_x_131) ;  /* 0x0000000000408947 */ /* 0x000fea0003800000 */
[----:B------:R-:W1:Y:S01]  /*9990*/  LDCU.64 UR8, c[0x4][0x70] ;  /* 0x01000e00ff0877ac */ /* 0x000e620008000a00 */
[----:B------:R-:W-:Y:S01]  /*99a0*/  MOV R3, 0x0 ;  /* 0x0000000000037802 */ /* 0x000fe20000000f00 */
[----:B------:R-:W-:Y:S02]  /*99b0*/  HFMA2 R12, -RZ, RZ, 0, 5.9604644775390625e-08 ;  /* 0x00000001ff0c7431 */ /* 0x000fe400000001ff */
[----:B------:R-:W-:Y:S02]  /*99c0*/  IMAD.MOV.U32 R8, RZ, RZ, 0x192 ;  /* 0x00000192ff087424 */ /* 0x000fe400078e00ff */
[----:B------:R-:W-:Y:S01]  /*99d0*/  IMAD.MOV.U32 R13, RZ, RZ, RZ ;  /* 0x000000ffff0d7224 */ /* 0x000fe200078e00ff */
[----:B------:R-:W2:Y:S01]  /*99e0*/  LDCU.64 UR6, c[0x4][0x78] ;  /* 0x01000f00ff0677ac */ /* 0x000ea20008000a00 */
[----:B------:R-:W3:Y:S01]  /*99f0*/  LDC.64 R2, c[0x4][R3] ;  /* 0x0100000003027b82 */ /* 0x000ee20000000a00 */
[----:B------:R-:W5:Y:S01]  /*9a00*/  LDCU.64 UR4, c[0x4][0x10] ;  /* 0x01000200ff0477ac */ /* 0x000f620008000a00 */
[----:B-1----:R-:W-:Y:S01]  /*9a10*/  MOV R5, UR9 ;  /* 0x0000000900057c02 */ /* 0x002fe20008000f00 */
[----:B------:R-:W-:Y:S01]  /*9a20*/  IMAD.U32 R4, RZ, RZ, UR8 ;  /* 0x00000008ff047e24 */ /* 0x000fe2000f8e00ff */
[----:B--2---:R-:W-:Y:S01]  /*9a30*/  MOV R7, UR7 ;  /* 0x0000000700077c02 */ /* 0x004fe20008000f00 */
[----:B------:R-:W-:Y:S01]  /*9a40*/  IMAD.U32 R6, RZ, RZ, UR6 ;  /* 0x00000006ff067e24 */ /* 0x000fe2000f8e00ff */
[----:B-----5:R-:W-:Y:S01]  /*9a50*/  MOV R11, UR5 ;  /* 0x00000005000b7c02 */ /* 0x020fe20008000f00 */
[----:B------:R-:W-:Y:S02]  /*9a60*/  IMAD.U32 R10, RZ, RZ, UR4 ;  /* 0x00000004ff0a7e24 */ /* 0x000fe4000f8e00ff */
[----:B------:R-:W-:Y:S07]  /*9a70*/  LEPC R20, `(.L_x_131) ;  /* 0x000000001014794e */ /* 0x000fee0000000000 */
[----:B---34-:R-:W-:Y:S05]  /*9a80*/  CALL.ABS.NOINC R2 ;  /* 0x0000000002007343 */ /* 0x018fea0003c00000 */
.L_x_131:
[----:B------:R-:W-:Y:S01]  /*9a90*/  ISETP.NE.AND P6, PT, R126, RZ, PT ;  /* 0x000000ff7e00720c */ /* 0x000fe20003fc5270 */
[----:B------:R-:W-:Y:S05]  /*9aa0*/  WARPSYNC.ALL ;  /* 0x0000000000007948 */ /* 0x000fea0003800000 */
[----:B------:R-:W-:Y:S01]  /*9ab0*/  R2UR UR4, R48 ;  /* 0x00000000300472ca */ /* 0x000fe200000e0000 */
[----:B------:R-:W-:Y:S01]  /*9ac0*/  IMAD.U32 R60, RZ, RZ, UR37 ;  /* 0x00000025ff3c7e24 */ /* 0x000fe2000f8e00ff */
[----:B----4-:R-:W-:Y:S01]  /*9ad0*/  LOP3.LUT R50, R92, 0xffffe000, RZ, 0xc0, !PT ;  /* 0xffffe0005c327812 */ /* 0x010fe200078ec0ff */
[----:B------:R-:W-:Y:S01]  /*9ae0*/  IMAD.U32 R51, RZ, RZ, UR40 ;  /* 0x00000028ff337e24 */ /* 0x000fe2000f8e00ff */
[----:B------:R-:W-:Y:S01]  /*9af0*/  LOP3.LUT R54, R94, 0xffffe000, RZ, 0xc0, !PT ;  /* 0xffffe0005e367812 */ /* 0x000fe200078ec0ff */
[----:B------:R-:W-:Y:S01]  /*9b00*/  BSSY.RECONVERGENT B0, `(.L_x_132) ;  /* 0x00000a2000007945 */ /* 0x000fe20003800200 */
[----:B------:R-:W-:Y:S02]  /*9b10*/  LOP3.LUT R56, R95, 0xffffe000, RZ, 0xc0, !PT ;  /* 0xffffe0005f387812 */ /* 0x000fe400078ec0ff */
[----:B------:R-:W-:Y:S02]  /*9b20*/  @P6 LEA R51, R51, UR48, 0x3 ;  /* 0x0000003033336c11 */ /* 0x000fe4000f8e18ff */
[----:B------:R-:W-:Y:S02]  /*9b30*/  LOP3.LUT R58, R89, 0xffffe000, RZ, 0xc0, !PT ;  /* 0xffffe000593a7812 */ /* 0x000fe400078ec0ff */
[----:B------:R-:W-:Y:S01]  /*9b40*/  LOP3.LUT R57, R86, 0xffffe000, RZ, 0xc0, !PT ;  /* 0xffffe00056397812 */ /* 0x000fe200078ec0ff */
[----:B------:R-:W1:Y:S01]  /*9b50*/  LDTM.x32 R4, tmem[UR4+0x80] ;  /* 0x00008004000479ee */ /* 0x000e6200082c0000 */
[----:B------:R-:W-:Y:S01]  /*9b60*/  ISETP.NE.AND P0, PT, R117, RZ, PT ;  /* 0x000000ff7500720c */ /* 0x000fe20003f05270 */
[----:B------:R-:W-:Y:S05]  /*9b70*/  @P6 VIADD R51, R51, 0x50 ;  /* 0x0000005033336836 */ /* 0x000fea0000000000 */
[----:B------:R-:W-:Y:S02]  /*9b80*/  @P6 PRMT R60, R60, 0x654, R51 ;  /* 0x000006543c3c6816 */ /* 0x000fe40000000033 */
[----:B------:R-:W-:Y:S01]  /*9b90*/  LOP3.LUT R51, R88, 0xffffe000, RZ, 0xc0, !PT ;  /* 0xffffe00058337812 */ /* 0x000fe200078ec0ff */
        /* <DEDUP_REMOVED lines=12> */
[C---:B------:R-:W-:Y:S01]  /*9c60*/  FFMA R54, R49.reuse, R54, R3 ;  /* 0x0000003631367223 */ /* 0x040fe20000000003 */
[----:B------:R-:W-:Y:S01]  /*9c70*/  FFMA R55, R49, R56, R7 ;  /* 0x0000003831377223 */ /* 0x000fe20000000007 */
[----:B------:R-:W-:Y:S01]  /*9c80*/  LOP3.LUT R56, R91, 0xffffe000, RZ, 0xc0, !PT ;  /* 0xffffe0005b387812 */ /* 0x000fe200078ec0ff */
[C---:B------:R-:W-:Y:S01]  /*9c90*/  FFMA R4, R49.reuse, R51, R4 ;  /* 0x0000003331047223 */ /* 0x040fe20000000004 */
[----:B------:R-:W-:Y:S01]  /*9ca0*/  F2FP.TF32.F32.PACK_B R53, R53 ;  /* 0x00000035ff35723e */ /* 0x000fe200024050ff */
[C---:B------:R-:W-:Y:S01]  /*9cb0*/  FFMA R5, R49.reuse, R58, R5 ;  /* 0x0000003a31057223 */ /* 0x040fe20000000005 */
[----:B------:R-:W-:Y:S01]  /*9cc0*/  F2FP.TF32.F32.PACK_B R54, R54 ;  /* 0x00000036ff36723e */ /* 0x000fe200024050ff */
[----:B------:R-:W-:Y:S01]  /*9cd0*/  FFMA R6, R49, R50, R6 ;  /* 0x0000003231067223 */ /* 0x000fe20000000006 */
[----:B------:R-:W-:Y:S01]  /*9ce0*/  F2FP.TF32.F32.PACK_B R55, R55 ;  /* 0x00000037ff37723e */ /* 0x000fe200024050ff */
[----:B------:R-:W-:Y:S01]  /*9cf0*/  FMUL R11, R46, R11 ;  /* 0x0000000b2e0b7220 */ /* 0x000fe20000400000 */
[----:B------:R-:W-:Y:S01]  /*9d00*/  LOP3.LUT R51, R84, 0xffffe000, RZ, 0xc0, !PT ;  /* 0xffffe00054337812 */ /* 0x000fe200078ec0ff */
[C---:B------:R-:W-:Y:S01]  /*9d10*/  FMUL R8, R46.reuse, R12 ;  /* 0x0000000c2e087220 */ /* 0x040fe20000400000 */
[----:B------:R-:W-:Y:S01]  /*9d20*/  LOP3.LUT R58, R85, 0xffffe000, RZ, 0xc0, !PT ;  /* 0xffffe000553a7812 */ /* 0x000fe200078ec0ff */
[----:B------:R1:W-:Y:S01]  /*9d30*/  STS.128 [R129+UR48+0x400], R52 ;  /* 0x0004003481007988 */ /* 0x0003e20008000c30 */
[----:B------:R-:W-:Y:S01]  /*9d40*/  LOP3.LUT R50, R87, 0xffffe000, RZ, 0xc0, !PT ;  /* 0xffffe00057327812 */ /* 0x000fe200078ec0ff */
[C---:B------:R-:W-:Y:S01]  /*9d50*/  FFMA R7, R49.reuse, R56, R11 ;  /* 0x0000003831077223 */ /* 0x040fe2000000000b */
[----:B------:R-:W-:Y:S01]  /*9d60*/  F2FP.TF32.F32.PACK_B R4, R4 ;  /* 0x00000004ff04723e */ /* 0x000fe200024050ff */
[C---:B------:R-:W-:Y:S01]  /*9d70*/  FMUL R9, R46.reuse, R13 ;  /* 0x0000000d2e097220 */ /* 0x040fe20000400000 */
[----:B------:R-:W-:Y:S01]  /*9d80*/  F2FP.TF32.F32.PACK_B R5, R5 ;  /* 0x00000005ff05723e */ /* 0x000fe200024050ff */
[C---:B------:R-:W-:Y:S01]  /*9d90*/  FMUL R10, R46.reuse, R14 ;  /* 0x0000000e2e0a7220 */ /* 0x040fe20000400000 */
[----:B------:R-:W-:Y:S01]  /*9da0*/  F2FP.TF32.F32.PACK_B R6, R6 ;  /* 0x00000006ff06723e */ /* 0x000fe200024050ff */
[----:B------:R-:W-:Y:S01]  /*9db0*/  FMUL R15, R46, R15 ;  /* 0x0000000f2e0f7220 */ /* 0x000fe20000400000 */
[----:B------:R-:W-:Y:S01]  /*9dc0*/  F2FP.TF32.F32.PACK_B R7, R7 ;  /* 0x00000007ff07723e */ /* 0x000fe200024050ff */
[C---:B------:R-:W-:Y:S01]  /*9dd0*/  FFMA R8, R49.reuse, R51, R8 ;  /* 0x0000003331087223 */ /* 0x040fe20000000008 */
[----:B------:R-:W-:Y:S01]  /*9de0*/  LOP3.LUT R51, R80, 0xffffe000, RZ, 0xc0, !PT ;  /* 0xffffe00050337812 */ /* 0x000fe200078ec0ff */
[----:B------:R-:W-:Y:S01]  /*9df0*/  FFMA R9, R49, R58, R9 ;  /* 0x0000003a31097223 */ /* 0x000fe20000000009 */
[----:B------:R-:W-:Y:S01]  /*9e00*/  LOP3.LUT R56, R81, 0xffffe000, RZ, 0xc0, !PT ;  /* 0xffffe00051387812 */ /* 0x000fe200078ec0ff */
[C---:B------:R-:W-:Y:S01]  /*9e10*/  FFMA R10, R49.reuse, R57, R10 ;  /* 0x00000039310a7223 */ /* 0x040fe2000000000a */
[----:B------:R-:W-:Y:S01]  /*9e20*/  LOP3.LUT R57, R82, 0xffffe000, RZ, 0xc0, !PT ;  /* 0xffffe00052397812 */ /* 0x000fe200078ec0ff */
[----:B------:R-:W-:Y:S01]  /*9e30*/  FFMA R11, R49, R50, R15 ;  /* 0x00000032310b7223 */ /* 0x000fe2000000000f */
[----:B------:R-:W-:Y:S01]  /*9e40*/  LOP3.LUT R58, R83, 0xffffe000, RZ, 0xc0, !PT ;  /* 0xffffe000533a7812 */ /* 0x000fe200078ec0ff */
[----:B------:R-:W-:Y:S01]  /*9e50*/  FMUL R12, R46, R16 ;  /* 0x000000102e0c7220 */ /* 0x000fe20000400000 */
[----:B------:R-:W-:Y:S01]  /*9e60*/  LOP3.LUT R50, R64, 0xffffe000, RZ, 0xc0, !PT ;  /* 0xffffe00040327812 */ /* 0x000fe200078ec0ff */
[C---:B------:R-:W-:Y:S01]  /*9e70*/  FMUL R13, R46.reuse, R17 ;  /* 0x000000112e0d7220 */ /* 0x040fe20000400000 */
[----:B------:R-:W-:Y:S01]  /*9e80*/  F2FP.TF32.F32.PACK_B R8, R8 ;  /* 0x00000008ff08723e */ /* 0x000fe200024050ff */
[----:B------:R2:W-:Y:S01]  /*9e90*/  STS.128 [R128+0x400], R4 ;  /* 0x0004000480007388 */ /* 0x0005e20000000c00 */
[----:B------:R-:W-:Y:S01]  /*9ea0*/  F2FP.TF32.F32.PACK_B R9, R9 ;  /* 0x00000009ff09723e */ /* 0x000fe200024050ff */
[C---:B------:R-:W-:Y:S01]  /*9eb0*/  FMUL R14, R46.reuse, R18 ;  /* 0x000000122e0e7220 */ /* 0x040fe20000400000 */
[----:B------:R-:W-:Y:S01]  /*9ec0*/  F2FP.TF32.F32.PACK_B R10, R10 ;  /* 0x0000000aff0a723e */ /* 0x000fe200024050ff */
[----:B------:R-:W-:Y:S01]  /*9ed0*/  FMUL R19, R46, R19 ;  /* 0x000000132e137220 */ /* 0x000fe20000400000 */
[----:B------:R-:W-:Y:S01]  /*9ee0*/  F2FP.TF32.F32.PACK_B R11, R11 ;  /* 0x0000000bff0b723e */ /* 0x000fe200024050ff */
[----:B------:R-:W-:Y:S01]  /*9ef0*/  FFMA R12, R49, R51, R12 ;  /* 0x00000033310c7223 */ /* 0x000fe2000000000c */
[----:B------:R-:W-:Y:S01]  /*9f00*/  LOP3.LUT R51, R66, 0xffffe000, RZ, 0xc0, !PT ;  /* 0xffffe00042337812 */ /* 0x000fe200078ec0ff */
[C---:B------:R-:W-:Y:S01]  /*9f10*/  FMUL R16, R46.reuse, R20 ;  /* 0x000000142e107220 */ /* 0x040fe20000400000 */
[----:B-1----:R-:W-:Y:S01]  /*9f20*/  LOP3.LUT R52, R71, 0xffffe000, RZ, 0xc0, !PT ;  /* 0xffffe00047347812 */ /* 0x002fe200078ec0ff */
        /* <DEDUP_REMOVED lines=16> */
[C---:B------:R-:W-:Y:S01]  /*a030*/  FFMA R17, R49.reuse, R50, R17 ;  /* 0x0000003231117223 */ /* 0x040fe20000000011 */
[----:B------:R-:W-:Y:S01]  /*a040*/  LOP3.LUT R50, R70, 0xffffe000, RZ, 0xc0, !PT ;  /* 0xffffe00046327812 */ /* 0x000fe200078ec0ff */
[----:B------:R2:W-:Y:S01]  /*a050*/  STS.128 [R125+0x400], R12 ;  /* 0x0004000c7d007388 */ /* 0x0005e20000000c00 */
[----:B------:R-:W-:Y:S01]  /*a060*/  F2FP.TF32.F32.PACK_B R16, R16 ;  /* 0x00000010ff10723e */ /* 0x000fe200024050ff */
[C---:B------:R-:W-:Y:S01]  /*a070*/  FFMA R18, R49.reuse, R51, R18 ;  /* 0x0000003331127223 */ /* 0x040fe20000000012 */
[----:B------:R-:W-:Y:S01]  /*a080*/  F2FP.TF32.F32.PACK_B R17, R17 ;  /* 0x00000011ff11723e */ /* 0x000fe200024050ff */
[C---:B------:R-:W-:Y:S01]  /*a090*/  FFMA R19, R49.reuse, R56, R23 ;  /* 0x0000003831137223 */ /* 0x040fe20000000017 */
[----:B------:R-:W-:Y:S01]  /*a0a0*/  LOP3.LUT R51, R72, 0xffffe000, RZ, 0xc0, !PT ;  /* 0xffffe00048337812 */ /* 0x000fe200078ec0ff */
[C---:B------:R-:W-:Y:S01]  /*a0b0*/  FMUL R20, R46.reuse, R24 ;  /* 0x000000182e147220 */ /* 0x040fe20000400000 */
[----:B------:R-:W-:Y:S01]  /*a0c0*/  F2FP.TF32.F32.PACK_B R18, R18 ;  /* 0x00000012ff12723e */ /* 0x000fe200024050ff */
[C---:B------:R-:W-:Y:S01]  /*a0d0*/  FMUL R21, R46.reuse, R25 ;  /* 0x000000192e157220 */ /* 0x040fe20000400000 */
[C---:B------:R-:W-:Y:S01]  /*a0e0*/  FMUL R22, R46.reuse, R26 ;  /* 0x0000001a2e167220 */ /* 0x040fe20000400000 */
[C---:B------:R-:W-:Y:S01]  /*a0f0*/  FMUL R27, R46.reuse, R27 ;  /* 0x0000001b2e1b7220 */ /* 0x040fe20000400000 */
[----:B------:R-:W-:Y:S01]  /*a100*/  F2FP.TF32.F32.PACK_B R19, R19 ;  /* 0x00000013ff13723e */ /* 0x000fe200024050ff */
[C---:B------:R-:W-:Y:S01]  /*a110*/  FFMA R20, R49.reuse, R57, R20 ;  /* 0x0000003931147223 */ /* 0x040fe20000000014 */
[C---:B------:R-:W-:Y:S01]  /*a120*/  FFMA R21, R49.reuse, R58, R21 ;  /* 0x0000003a31157223 */ /* 0x040fe20000000015 */
[C---:B------:R-:W-:Y:S01]  /*a130*/  FFMA R22, R49.reuse, R50, R22 ;  /* 0x0000003231167223 */ /* 0x040fe20000000016 */
[----:B------:R-:W-:Y:S01]  /*a140*/  FFMA R23, R49, R52, R27 ;  /* 0x0000003431177223 */ /* 0x000fe2000000001b */
[----:B------:R2:W-:Y:S01]  /*a150*/  STS.128 [R124+0x400], R16 ;  /* 0x000400107c007388 */ /* 0x0005e20000000c00 */
[----:B------:R-:W-:Y:S01]  /*a160*/  LOP3.LUT R54, R73, 0xffffe000, RZ, 0xc0, !PT ;  /* 0xffffe00049367812 */ /* 0x000fe200078ec0ff */
[----:B------:R-:W-:Y:S01]  /*a170*/  FMUL R24, R46, R28 ;  /* 0x0000001c2e187220 */ /* 0x000fe20000400000 */
[----:B------:R-:W-:Y:S01]  /*a180*/  LOP3.LUT R53, R74, 0xffffe000, RZ, 0xc0, !PT ;  /* 0xffffe0004a357812 */ /* 0x000fe200078ec0ff */
[C---:B------:R-:W-:Y:S01]  /*a190*/  FMUL R25, R46.reuse, R29 ;  /* 0x0000001d2e197220 */ /* 0x040fe20000400000 */
[----:B------:R-:W-:Y:S01]  /*a1a0*/  LOP3.LUT R50, R75, 0xffffe000, RZ, 0xc0, !PT ;  /* 0xffffe0004b327812 */ /* 0x000fe200078ec0ff */
[C---:B------:R-:W-:Y:S01]  /*a1b0*/  FMUL R26, R46.reuse, R30 ;  /* 0x0000001e2e1a7220 */ /* 0x040fe20000400000 */
        /* <DEDUP_REMOVED lines=30> */
[----:B------:R-:W-:Y:S02]  /*a3a0*/  F2FP.TF32.F32.PACK_B R31, R31 ;  /* 0x0000001fff1f723e */ /* 0x000fe400024050ff */
[----:B------:R-:W-:Y:S02]  /*a3b0*/  LEA R51, R62, UR48, 0x3 ;  /* 0x000000303e337c11 */ /* 0x000fe4000f8e18ff */
[----:B------:R-:W-:Y:S01]  /*a3c0*/  @P6 SHF.L.U32 R52, R133, 0x1f, RZ ;  /* 0x0000001f85346819 */ /* 0x000fe200000006ff */
[----:B------:R2:W-:Y:S01]  /*a3d0*/  STS.128 [R121+0x400], R28 ;  /* 0x0004001c79007388 */ /* 0x0005e20000000c00 */
[----:B------:R-:W-:Y:S01]  /*a3e0*/  @!PT LDS RZ, [RZ] ;  /* 0x00000000fffff984 */ /* 0x000fe20000000800 */
[----:B------:R-:W-:Y:S01]  /*a3f0*/  @!PT LDS RZ, [RZ] ;  /* 0x00000000fffff984 */ /* 0x000fe20000000800 */
[----:B------:R-:W-:Y:S01]  /*a400*/  @!PT LDS RZ, [RZ] ;  /* 0x00000000fffff984 */ /* 0x000fe20000000800 */
[----:B------:R-:W-:Y:S01]  /*a410*/  @!PT LDS RZ, [RZ] ;  /* 0x00000000fffff984 */ /* 0x000fe20000000800 */
[----:B------:R1:W-:Y:S07]  /*a420*/  MEMBAR.ALL.CTA ;  /* 0x0000000000007992 */ /* 0x0003ee0000008000 */
[----:B-1----:R-:W1:Y:S02]  /*a430*/  FENCE.VIEW.ASYNC.S ;  /* 0x00000000000073c6 */ /* 0x002e640000000000 */
[----:B-1----:R-:W-:Y:S06]  /*a440*/  BAR.SYNC.DEFER_BLOCKING 0x1, 0x80 ;  /* 0x0042000000007b1d */ /* 0x002fec0000010000 */
[----:B------:R-:W-:Y:S05]  /*a450*/  @P0 BRA `(.L_x_133) ;  /* 0x0000000000300947 */ /* 0x000fea0003800000 */
[----:B------:R-:W-:Y:S02]  /*a460*/  UIADD3 UR10, UPT, UPT, UR48, 0x400, URZ ;  /* 0x00000400300a7890 */ /* 0x000fe4000fffe0ff */
[----:B------:R-:W-:Y:S02]  /*a470*/  UIADD3 UR8, UP0, UPT, UR52, 0x680, URZ ;  /* 0x0000068034087890 */ /* 0x000fe4000ff1e0ff */
[----:B------:R-:W-:Y:S02]  /*a480*/  UIADD3 UR5, UPT, UPT, UR41, 0x80, URZ ;  /* 0x0000008029057890 */ /* 0x000fe4000fffe0ff */
[----:B------:R-:W-:Y:S01]  /*a490*/  MOV R111, UR10 ;  /* 0x0000000a006f7c02 */ /* 0x000fe20008000f00 */
[----:B------:R-:W-:Y:S01]  /*a4a0*/  UIADD3.X UR9, UPT, UPT, URZ, UR53, URZ, UP0, !UPT ;  /* 0x00000035ff097290 */ /* 0x000fe200087fe4ff */
[----:B------:R-:W-:Y:S02]  /*a4b0*/  UMOV UR6, UR42 ;  /* 0x0000002a00067c82 */ /* 0x000fe40008000000 */
[----:B------:R-:W-:Y:S01]  /*a4c0*/  R2UR UR4, R111 ;  /* 0x000000006f0472ca */ /* 0x000fe200000e0000 */
[----:B------:R-:W-:Y:S11]  /*a4d0*/  UMOV UR7, UR36 ;  /* 0x0000002400077c82 */ /* 0x000ff60008000000 */
[----:B------:R-:W-:Y:S01]  /*a4e0*/  @!UPT UIADD3 URZ, UPT, UPT, URZ, URZ, URZ ;  /* 0x000000fffffff290 */ /* 0x000fe2000fffe0ff */
[----:B------:R1:W-:Y:S01]  /*a4f0*/  UTMASTG.3D [UR4], [UR8] ;  /* 0x00000004080073b5 */ /* 0x0003e20008010000 */
[----:B------:R0:W-:Y:S01]  /*a500*/  UTMACMDFLUSH ;  /* 0x00000000000079b7 */ /* 0x0001e20000000000 */
[----:B-1----:R-:W-:Y:S04]  /*a510*/  DEPBAR.LE SB0, 0x1 ;  /* 0x000080400000791a */ /* 0x002fe80000000000 */
.L_x_133:
[----:B------:R-:W-:Y:S05]  /*a520*/  BSYNC.RECONVERGENT B0 ;  /* 0x0000000000007941 */ /* 0x000fea0003800200 */
.L_x_132:
        /* <DEDUP_REMOVED lines=8> */
[----:B-1----:R-:W-:Y:S06]  /*a5b0*/  @!P6 BRA `(.L_x_135) ;  /* 0x000000000080e947 */ /* 0x002fec0003800000 */
[----:B------:R-:W-:Y:S01]  /*a5c0*/  ISETP.NE.AND P1, PT, R132, RZ, PT ;  /* 0x000000ff8400720c */ /* 0x000fe20003f25270 */
[----:B------:R-:W-:Y:S01]  /*a5d0*/  BSSY B0, `(.L_x_136) ;  /* 0x000000b000007945 */ /* 0x000fe20003800000 */
[----:B------:R-:W-:Y:S11]  /*a5e0*/  ISETP.NE.AND P0, PT, R130, RZ, PT ;  /* 0x000000ff8200720c */ /* 0x000ff60003f05270 */
[----:B--2---:R-:W-:Y:S05]  /*a5f0*/  @P1 IMAD R4, R62, 0x4000, R129 ;  /* 0x000040003e041824 */ /* 0x004fea00078e0281 */
        /* <DEDUP_REMOVED lines=8> */
.L_x_137:
[----:B------:R-:W-:Y:S05]  /*a680*/  BSYNC B0 ;  /* 0x0000000000007941 */ /* 0x000fea0003800000 */
.L_x_136:
        /* <DEDUP_REMOVED lines=19> */
.L_x_135:
[----:B------:R-:W-:Y:S05]  /*a7c0*/  BSYNC B1 ;  /* 0x0000000000017941 */ /* 0x000fea0003800000 */
.L_x_134:
[----:B-1----:R-:W-:Y:S05]  /*a7d0*/  VIADD R3, R48, 0xa0 ;  /* 0x000000a030037836 */ /* 0x002fea0000000000 */
[----:B------:R-:W-:Y:S04]  /*a7e0*/  SHF.R.U32.HI R3, RZ, 0x15, R3 ;  /* 0x00000015ff037819 */ /* 0x000fe80000011603 */
[----:B------:R-:W-:Y:S11]  /*a7f0*/  LOP3.LUT P0, RZ, R3, 0x3, R110, 0x48, !PT ;  /* 0x0000000303ff7812 */ /* 0x000ff6000780486e */
[----:B------:R-:W-:Y:S02]  /*a800*/  @!UPT UIADD3 URZ, UPT, UPT, URZ, URZ, URZ ;  /* 0x000000fffffff290 */ /* 0x000fe4000fffe0ff */
[----:B------:R-:W-:Y:S05]  /*a810*/  @!P0 BRA `(.L_x_139) ;  /* 0x0000000000408947 */ /* 0x000fea0003800000 */
[----:B------:R-:W1:Y:S01]  /*a820*/  LDCU.64 UR8, c[0x4][0x70] ;  /* 0x01000e00ff0877ac */ /* 0x000e620008000a00 */
[----:B------:R-:W-:Y:S01]  /*a830*/  MOV R3, 0x0 ;  /* 0x0000000000037802 */ /* 0x000fe20000000f00 */
[----:B--2---:R-:W-:Y:S02]  /*a840*/  HFMA2 R12, -RZ, RZ, 0, 5.9604644775390625e-08 ;  /* 0x00000001ff0c7431 */ /* 0x004fe400000001ff */
        /* <DEDUP_REMOVED lines=13> */
.L_x_139:
[----:B------:R-:W-:Y:S01]  /*a920*/  ISETP.NE.AND P6, PT, R126, RZ, PT ;  /* 0x000000ff7e00720c */ /* 0x000fe20003fc5270 */
[----:B------:R-:W-:Y:S05]  /*a930*/  WARPSYNC.ALL ;  /* 0x0000000000007948 */ /* 0x000fea0003800000 */
[----:B------:R-:W-:Y:S01]  /*a940*/  R2UR UR4, R48 ;  /* 0x00000000300472ca */ /* 0x000fe200000e0000 */
[----:B------:R-:W-:Y:S01]  /*a950*/  IMAD.U32 R0, RZ, RZ, UR43 ;  /* 0x0000002bff007e24 */ /* 0x000fe2000f8e00ff */
[----:B----4-:R-:W-:Y:S01]  /*a960*/  LOP3.LUT R50, R92, 0xffffe000, RZ, 0xc0, !PT ;  /* 0xffffe0005c327812 */ /* 0x010fe200078ec0ff */
[----:B------:R-:W-:Y:S01]  /*a970*/  IMAD.U32 R51, RZ, RZ, UR37 ;  /* 0x00000025ff337e24 */ /* 0x000fe2000f8e00ff */
[----:B------:R-:W-:Y:S01]  /*a980*/  ISETP.NE.AND P0, PT, R117, RZ, PT ;  /* 0x000000ff7500720c */ /* 0x000fe20003f05270 */
[----:B------:R-:W-:Y:S02]  /*a990*/  BSSY.RECONVERGENT B0, `(.L_x_140) ;  /* 0x000009f000007945 */ /* 0x000fe40003800200 */
[----:B------:R-:W-:Y:S05]  /*a9a0*/  @P6 LEA R0, R0, UR48, 0x3 ;  /* 0x0000003000006c11 */ /* 0x000fea000f8e18ff */
[----:B------:R-:W-:Y:S01]  /*a9b0*/  @P6 VIADD R0, R0, 0x50 ;  /* 0x0000005000006836 */ /* 0x000fe20000000000 */
[----:B--2---:R-:W1:Y:S04]  /*a9c0*/  LDTM.x32 R4, tmem[UR4+0xa0] ;  /* 0x0000a004000479ee */ /* 0x004e6800082c0000 */
[----:B------:R-:W-:Y:S01]  /*a9d0*/  @P6 PRMT R51, R51, 0x654, R0 ;  /* 0x0000065433336816 */ /* 0x000fe20000000000 */
[C---:B-1----:R-:W-:Y:S01]  /*a9e0*/  FMUL R0, R46.reuse, R4 ;  /* 0x000000042e007220 */ /* 0x042fe20000400000 */
[C---:B------:R-:W-:Y:S01]  /*a9f0*/  FMUL R3, R46.reuse, R6 ;  /* 0x000000062e037220 */ /* 0x040fe20000400000 */
        /* <DEDUP_REMOVED lines=9> */
[----:B------:R-:W-:Y:S01]  /*aa90*/  FFMA R52, R49, R50, R0 ;  /* 0x0000003231347223 */ /* 0x000fe20000000000 */
[----:B------:R-:W-:Y:S01]  /*aaa0*/  LOP3.LUT R0, R93, 0xffffe000, RZ, 0xc0, !PT ;  /* 0xffffe0005d007812 */ /* 0x000fe200078ec0ff */
[C---:B------:R-:W-:Y:S01]  /*aab0*/  FMUL R2, R46.reuse, R5 ;  /* 0x000000052e027220 */ /* 0x040fe20000400000 */
[----:B------:R-:W-:Y:S01]  /*aac0*/  LOP3.LUT R50, R89, 0xffffe000, RZ, 0xc0, !PT ;  /* 0xffffe00059327812 */ /* 0x000fe200078ec0ff */
[C---:B------:R-:W-:Y:S01]  /*aad0*/  FMUL R22, R46.reuse, R26 ;  /* 0x0000001a2e167220 */ /* 0x040fe20000400000 */
[----:B------:R-:W-:Y:S01]  /*aae0*/  F2FP.TF32.F32.PACK_B R52, R52 ;  /* 0x00000034ff34723e */ /* 0x000fe200024050ff */
[C---:B------:R-:W-:Y:S01]  /*aaf0*/  FMUL R24, R46.reuse, R28 ;  /* 0x0000001c2e187220 */ /* 0x040fe20000400000 */
[C---:B------:R-:W-:Y:S01]  /*ab00*/  FMUL R5, R46.reuse, R9 ;  /* 0x000000092e057220 */ /* 0x040fe20000400000 */
[C---:B------:R-:W-:Y:S01]  /*ab10*/  FMUL R26, R46.reuse, R30 ;  /* 0x0000001e2e1a7220 */ /* 0x040fe20000400000 */
[----:B------:R-:W-:Y:S01]  /*ab20*/  FMUL R28, R46, R32 ;  /* 0x000000202e1c7220 */ /* 0x000fe20000400000 */
[----:B------:R-:W-:Y:S01]  /*ab30*/  LOP3.LUT R32, R94, 0xffffe000, RZ, 0xc0, !PT ;  /* 0xffffe0005e207812 */ /* 0x000fe200078ec0ff */
[C---:B------:R-:W-:Y:S01]  /*ab40*/  FMUL R9, R46.reuse, R13 ;  /* 0x0000000d2e097220 */ /* 0x040fe20000400000 */
[C---:B------:R-:W-:Y:S01]  /*ab50*/  FMUL R30, R46.reuse, R34 ;  /* 0x000000222e1e7220 */ /* 0x040fe20000400000 */
[----:B------:R-:W-:Y:S01]  /*ab60*/  LOP3.LUT R34, R95, 0xffffe000, RZ, 0xc0, !PT ;  /* 0xffffe0005f227812 */ /* 0x000fe200078ec0ff */
[C---:B------:R-:W-:Y:S01]  /*ab70*/  FMUL R13, R46.reuse, R17 ;  /* 0x000000112e0d7220 */ /* 0x040fe20000400000 */
[C---:B------:R-:W-:Y:S01]  /*ab80*/  FMUL R7, R46.reuse, R7 ;  /* 0x000000072e077220 */ /* 0x040fe20000400000 */
[C---:B------:R-:W-:Y:S01]  /*ab90*/  FMUL R17, R46.reuse, R21 ;  /* 0x000000152e117220 */ /* 0x040fe20000400000 */
[----:B------:R-:W-:Y:S01]  /*aba0*/  FMUL R21, R46, R25 ;  /* 0x000000192e157220 */ /* 0x000fe20000400000 */
[----:B------:R-:W-:Y:S01]  /*abb0*/  FFMA R53, R49, R0, R2 ;  /* 0x0000000031357223 */ /* 0x000fe20000000002 */
[----:B------:R-:W-:Y:S01]  /*abc0*/  LOP3.LUT R0, R90, 0xffffe000, RZ, 0xc0, !PT ;  /* 0xffffe0005a007812 */ /* 0x000fe200078ec0ff */
[C---:B------:R-:W-:Y:S01]  /*abd0*/  FMUL R25, R46.reuse, R29 ;  /* 0x0000001d2e197220 */ /* 0x040fe20000400000 */
[----:B------:R-:W-:Y:S01]  /*abe0*/  LOP3.LUT R2, R91, 0xffffe000, RZ, 0xc0, !PT ;  /* 0xffffe0005b027812 */ /* 0x000fe200078ec0ff */
[C---:B------:R-:W-:Y:S01]  /*abf0*/  FFMA R54, R49.reuse, R32, R3 ;  /* 0x0000002031367223 */ /* 0x040fe20000000003 */
[----:B------:R-:W-:Y:S01]  /*ac00*/  F2FP.TF32.F32.PACK_B R53, R53 ;  /* 0x00000035ff35723e */ /* 0x000fe200024050ff */
[----:B------:R-:W-:Y:S01]  /*ac10*/  FMUL R29, R46, R33 ;  /* 0x000000212e1d7220 */ /* 0x000fe20000400000 */
[----:B------:R-:W-:Y:S01]  /*ac20*/  LOP3.LUT R33, R88, 0xffffe000, RZ, 0xc0, !PT ;  /* 0xffffe00058217812 */ /* 0x000fe200078ec0ff */
[C---:B------:R-:W-:Y:S01]  /*ac30*/  FFMA R55, R49.reuse, R34, R7 ;  /* 0x0000002231377223 */ /* 0x040fe20000000007 */
[----:B------:R-:W-:Y:S01]  /*ac40*/  F2FP.TF32.F32.PACK_B R54, R54 ;  /* 0x00000036ff36723e */ /* 0x000fe200024050ff */
[----:B------:R-:W-:Y:S01]  /*ac50*/  FMUL R11, R46, R11 ;  /* 0x0000000b2e0b7220 */ /* 0x000fe20000400000 */
[----:B------:R-:W-:Y:S01]  /*ac60*/  LOP3.LUT R3, R84, 0xffffe000, RZ, 0xc0, !PT ;  /* 0xffffe00054037812 */ /* 0x000fe200078ec0ff */
[C---:B------:R-:W-:Y:S01]  /*ac70*/  FFMA R4, R49.reuse, R33, R4 ;  /* 0x0000002131047223 */ /* 0x040fe20000000004 */
[----:B------:R-:W-:Y:S01]  /*ac80*/  F2FP.TF32.F32.PACK_B R55, R55 ;  /* 0x00000037ff37723e */ /* 0x000fe200024050ff */
[----:B------:R-:W-:Y:S01]  /*ac90*/  FFMA R5, R49, R50, R5 ;  /* 0x0000003231057223 */ /* 0x000fe20000000005 */
[----:B------:R-:W-:Y:S01]  /*aca0*/  LOP3.LUT R32, R85, 0xffffe000, RZ, 0xc0, !PT ;  /* 0xffffe00055207812 */ /* 0x000fe200078ec0ff */
[C---:B------:R-:W-:Y:S01]  /*acb0*/  FFMA R6, R49.reuse, R0, R6 ;  /* 0x0000000031067223 */ /* 0x040fe20000000006 */
[----:B------:R-:W-:Y:S01]  /*acc0*/  F2FP.TF32.F32.PACK_B R4, R4 ;  /* 0x00000004ff04723e */ /* 0x000fe200024050ff */
[C---:B------:R-:W-:Y:S01]  /*acd0*/  FFMA R7, R49.reuse, R2, R11 ;  /* 0x0000000231077223 */ /* 0x040fe2000000000b */
[----:B------:R-:W-:Y:S01]  /*ace0*/  F2FP.TF32.F32.PACK_B R5, R5 ;  /* 0x00000005ff05723e */ /* 0x000fe200024050ff */
[----:B------:R-:W-:Y:S01]  /*acf0*/  STS.128 [R129+UR48+0x4400], R52 ;  /* 0x0044003481007988 */ /* 0x000fe20008000c30 */
[----:B------:R-:W-:Y:S01]  /*ad00*/  F2FP.TF32.F32.PACK_B R6, R6 ;  /* 0x00000006ff06723e */ /* 0x000fe200024050ff */
[C---:B------:R-:W-:Y:S01]  /*ad10*/  FFMA R8, R49.reuse, R3, R8 ;  /* 0x0000000331087223 */ /* 0x040fe20000000008 */
[----:B------:R-:W-:Y:S01]  /*ad20*/  F2FP.TF32.F32.PACK_B R7, R7 ;  /* 0x00000007ff07723e */ /* 0x000fe200024050ff */
[----:B------:R-:W-:Y:S01]  /*ad30*/  FFMA R9, R49, R32, R9 ;  /* 0x0000002031097223 */ /* 0x000fe20000000009 */
[----:B------:R-:W-:Y:S01]  /*ad40*/  LOP3.LUT R33, R86, 0xffffe000, RZ, 0xc0, !PT ;  /* 0xffffe00056217812 */ /* 0x000fe200078ec0ff */
[----:B------:R-:W-:Y:S01]  /*ad50*/  FMUL R15, R46, R15 ;  /* 0x0000000f2e0f7220 */ /* 0x000fe20000400000 */
[----:B------:R-:W-:Y:S01]  /*ad60*/  LOP3.LUT R0, R87, 0xffffe000, RZ, 0xc0, !PT ;  /* 0xffffe00057007812 */ /* 0x000fe200078ec0ff */
[----:B------:R1:W-:Y:S01]  /*ad70*/  STS.128 [R128+0x4400], R4 ;  /* 0x0044000480007388 */ /* 0x0003e20000000c00 */
[----:B------:R-:W-:Y:S01]  /*ad80*/  LOP3.LUT R3, R80, 0xffffe000, RZ, 0xc0, !PT ;  /* 0xffffe00050037812 */ /* 0x000fe200078ec0ff */
[----:B------:R-:W-:Y:S01]  /*ad90*/  FFMA R10, R49, R33, R10 ;  /* 0x00000021310a7223 */ /* 0x000fe2000000000a */
[----:B------:R-:W-:Y:S01]  /*ada0*/  LOP3.LUT R2, R81, 0xffffe000, RZ, 0xc0, !PT ;  /* 0xffffe00051027812 */ /* 0x000fe200078ec0ff */
[C---:B------:R-:W-:Y:S01]  /*adb0*/  FFMA R11, R49.reuse, R0, R15 ;  /* 0x00000000310b7223 */ /* 0x040fe2000000000f */
[----:B------:R-:W-:Y:S01]  /*adc0*/  LOP3.LUT R33, R82, 0xffffe000, RZ, 0xc0, !PT ;  /* 0xffffe00052217812 */ /* 0x000fe200078ec0ff */
[----:B------:R-:W-:Y:S01]  /*add0*/  FFMA R12, R49, R3, R12 ;  /* 0x00000003310c7223 */ /* 0x000fe2000000000c */
[----:B------:R-:W-:Y:S01]  /*ade0*/  LOP3.LUT R32, R83, 0xffffe000, RZ, 0xc0, !PT ;  /* 0xffffe00053207812 */ /* 0x000fe200078ec0ff */
[C---:B------:R-:W-:Y:S01]  /*adf0*/  FFMA R13, R49.reuse, R2, R13 ;  /* 0x00000002310d7223 */ /* 0x040fe2000000000d */
[----:B------:R-:W-:Y:S01]  /*ae00*/  LOP3.LUT R0, R64, 0xffffe000, RZ, 0xc0, !PT ;  /* 0xffffe00040007812 */ /* 0x000fe200078ec0ff */
[C---:B------:R-:W-:Y:S01]  /*ae10*/  FMUL R19, R46.reuse, R19 ;  /* 0x000000132e137220 */ /* 0x040fe20000400000 */
[----:B------:R-:W-:Y:S01]  /*ae20*/  F2FP.TF32.F32.PACK_B R8, R8 ;  /* 0x00000008ff08723e */ /* 0x000fe200024050ff */
[C---:B------:R-:W-:Y:S01]  /*ae30*/  FFMA R14, R49.reuse, R33, R14 ;  /* 0x00000021310e7223 */ /* 0x040fe2000000000e */
[----:B------:R-:W-:Y:S01]  /*ae40*/  F2FP.TF32.F32.PACK_B R9, R9 ;  /* 0x00000009ff09723e */ /* 0x000fe200024050ff */
[C---:B------:R-:W-:Y:S01]  /*ae50*/  FFMA R15, R49.reuse, R32, R19 ;  /* 0x00000020310f7223 */ /* 0x040fe20000000013 */
[----:B------:R-:W-:Y:S01]  /*ae60*/  F2FP.TF32.F32.PACK_B R10, R10 ;  /* 0x0000000aff0a723e */ /* 0x000fe200024050ff */
[----:B------:R-:W-:Y:S01]  /*ae70*/  FFMA R16, R49, R0, R16 ;  /* 0x0000000031107223 */ /* 0x000fe20000000010 */
[----:B------:R-:W-:Y:S01]  /*ae80*/  F2FP.TF32.F32.PACK_B R11, R11 ;  /* 0x0000000bff0b723e */ /* 0x000fe200024050ff */
[C---:B------:R-:W-:Y:S01]  /*ae90*/  FMUL R23, R46.reuse, R23 ;  /* 0x000000172e177220 */ /* 0x040fe20000400000 */
[----:B------:R-:W-:Y:S01]  /*aea0*/  LOP3.LUT R0, R65, 0xffffe000, RZ, 0xc0, !PT ;  /* 0xffffe00041007812 */ /* 0x000fe200078ec0ff */
[----:B------:R-:W-:Y:S01]  /*aeb0*/  FMUL R27, R46, R27 ;  /* 0x0000001b2e1b7220 */ /* 0x000fe20000400000 */
[----:B------:R-:W-:Y:S01]  /*aec0*/  LOP3.LUT R3, R66, 0xffffe000, RZ, 0xc0, !PT ;  /* 0xffffe00042037812 */ /* 0x000fe200078ec0ff */
[----:B------:R2:W-:Y:S01]  /*aed0*/  STS.128 [R127+0x4400], R8 ;  /* 0x004400087f007388 */ /* 0x0005e20000000c00 */
[----:B------:R-:W-:Y:S01]  /*aee0*/  LOP3.LUT R2, R67, 0xffffe000, RZ, 0xc0, !PT ;  /* 0xffffe00043027812 */ /* 0x000fe200078ec0ff */
[C---:B------:R-:W-:Y:S01]  /*aef0*/  FFMA R17, R49.reuse, R0, R17 ;  /* 0x0000000031117223 */ /* 0x040fe20000000011 */
[----:B------:R-:W-:Y:S01]  /*af00*/  F2FP.TF32.F32.PACK_B R12, R12 ;  /* 0x0000000cff0c723e */ /* 0x000fe200024050ff */
[C---:B------:R-:W-:Y:S01]  /*af10*/  FFMA R18, R49.reuse, R3, R18 ;  /* 0x0000000331127223 */ /* 0x040fe20000000012 */
[----:B------:R-:W-:Y:S01]  /*af20*/  F2FP.TF32.F32.PACK_B R13, R13 ;  /* 0x0000000dff0d723e */ /* 0x000fe200024050ff */
[----:B------:R-:W-:Y:S01]  /*af30*/  FFMA R19, R49, R2, R23 ;  /* 0x0000000231137223 */ /* 0x000fe20000000017 */
[----:B------:R-:W-:Y:S01]  /*af40*/  F2FP.TF32.F32.PACK_B R14, R14 ;  /* 0x0000000eff0e723e */ /* 0x000fe200024050ff */
[C---:B------:R-:W-:Y:S01]  /*af50*/  FMUL R31, R46.reuse, R31 ;  /* 0x0000001f2e1f7220 */ /* 0x040fe20000400000 */
[----:B------:R-:W-:Y:S01]  /*af60*/  F2FP.TF32.F32.PACK_B R15, R15 ;  /* 0x0000000fff0f723e */ /* 0x000fe200024050ff */
[----:B------:R-:W-:Y:S01]  /*af70*/  FMUL R35, R46, R35 ;  /* 0x000000232e237220 */ /* 0x000fe20000400000 */
[----:B------:R-:W-:Y:S02]  /*af80*/  LOP3.LUT R33, R68, 0xffffe000, RZ, 0xc0, !PT ;  /* 0xffffe00044217812 */ /* 0x000fe400078ec0ff */
[----:B------:R-:W-:Y:S01]  /*af90*/  LOP3.LUT R32, R69, 0xffffe000, RZ, 0xc0, !PT ;  /* 0xffffe00045207812 */ /* 0x000fe200078ec0ff */
[----:B------:R2:W-:Y:S01]  /*afa0*/  STS.128 [R125+0x4400], R12 ;  /* 0x0044000c7d007388 */ /* 0x0005e20000000c00 */
[----:B------:R-:W-:Y:S01]  /*afb0*/  LOP3.LUT R0, R70, 0xffffe000, RZ, 0xc0, !PT ;  /* 0xffffe00046007812 */ /* 0x000fe200078ec0ff */
[----:B------:R-:W-:Y:S01]  /*afc0*/  FFMA R20, R49, R33, R20 ;  /* 0x0000002131147223 */ /* 0x000fe20000000014 */
[----:B------:R-:W-:Y:S01]  /*afd0*/  LOP3.LUT R2, R71, 0xffffe000, RZ, 0xc0, !PT ;  /* 0xffffe00047027812 */ /* 0x000fe200078ec0ff */
[C---:B------:R-:W-:Y:S01]  /*afe0*/  FFMA R21, R49.reuse, R32, R21 ;  /* 0x0000002031157223 */ /* 0x040fe20000000015 */
[----:B------:R-:W-:Y:S01]  /*aff0*/  F2FP.TF32.F32.PACK_B R16, R16 ;  /* 0x00000010ff10723e */ /* 0x000fe200024050ff */
[C---:B------:R-:W-:Y:S01]  /*b000*/  FFMA R22, R49.reuse, R0, R22 ;  /* 0x0000000031167223 */ /* 0x040fe20000000016 */
[----:B------:R-:W-:Y:S01]  /*b010*/  F2FP.TF32.F32.PACK_B R17, R17 ;  /* 0x00000011ff11723e */ /* 0x000fe200024050ff */
[----:B------:R-:W-:Y:S01]  /*b020*/  FFMA R23, R49, R2, R27 ;  /* 0x0000000231177223 */ /* 0x000fe2000000001b */
[----:B------:R-:W-:Y:S02]  /*b030*/  F2FP.TF32.F32.PACK_B R18, R18 ;  /* 0x00000012ff12723e */ /* 0x000fe400024050ff */
[----:B------:R-:W-:Y:S02]  /*b040*/  F2FP.TF32.F32.PACK_B R19, R19 ;  /* 0x00000013ff13723e */ /* 0x000fe400024050ff */
[----:B------:R-:W-:Y:S02]  /*b050*/  LOP3.LUT R3, R72, 0xffffe000, RZ, 0xc0, !PT ;  /* 0xffffe00048037812 */ /* 0x000fe400078ec0ff */
[----:B-1----:R-:W-:Y:S01]  /*b060*/  LOP3.LUT R4, R73, 0xffffe000, RZ, 0xc0, !PT ;  /* 0xffffe00049047812 */ /* 0x002fe200078ec0ff */
        /* <DEDUP_REMOVED lines=48> */
[----:B-1----:R-:W-:Y:S04]  /*b370*/  DEPBAR.LE SB0, 0x1 ;  /* 0x000080400000791a */ /* 0x002fe80000000000 */
.L_x_141:
[----:B------:R-:W-:Y:S05]  /*b380*/  BSYNC.RECONVERGENT B0 ;  /* 0x0000000000007941 */ /* 0x000fea0003800200 */
.L_x_140:
        /* <DEDUP_REMOVED lines=12> */
[----:B------:R-:W-:Y:S05]  /*b450*/  @P1 IMAD R5, R62, 0x4000, R129 ;  /* 0x000040003e051824 */ /* 0x000fea00078e0281 */
        /* <DEDUP_REMOVED lines=8> */
.L_x_145:
[----:B------:R-:W-:Y:S05]  /*b4e0*/  BSYNC B0 ;  /* 0x0000000000007941 */ /* 0x000fea0003800000 */
.L_x_144:
[----:B------:R-:W-:Y:S01]  /*b4f0*/  ISETP.NE.AND P0, PT, R132, RZ, PT ;  /* 0x000000ff8400720c */ /* 0x000fe20003f05270 */
[----:B------:R-:W-:Y:S11]  /*b500*/  VIADD R62, R62, 0x1 ;  /* 0x000000013e3e7836 */ /* 0x000ff60000000000 */
[----:B------:R-:W-:Y:S01]  /*b510*/  @!UPT UIADD3 URZ, UPT, UPT, URZ, URZ, URZ ;  /* 0x000000fffffff290 */ /* 0x000fe2000fffe0ff */
[----:B------:R4:W3:Y:S01]  /*b520*/  @P0 LDS.128 R92, [R5+UR48+0x400] ;  /* 0x00040030055c0984 */ /* 0x0008e20008000c00 */
[----:B-1----:R-:W-:Y:S02]  /*b530*/  @P0 IMAD.IADD R0, R63, 0x1, R2 ;  /* 0x000000013f000824 */ /* 0x002fe400078e0202 */
[C---:B------:R-:W-:Y:S01]  /*b540*/  @P0 IMAD.IADD R6, R131.reuse, 0x1, R4 ;  /* 0x0000000183060824 */ /* 0x040fe200078e0204 */
[----:B------:R4:W1:Y:S01]  /*b550*/  @P0 LDS.128 R88, [R3+0x400] ;  /* 0x0004000003580984 */ /* 0x0008620000000c00 */
[C---:B------:R-:W-:Y:S02]  /*b560*/  @P0 IMAD.IADD R7, R131.reuse, 0x1, R2 ;  /* 0x0000000183070824 */ /* 0x040fe400078e0202 */
[----:B--2---:R-:W-:Y:S01]  /*b570*/  @P0 IMAD.IADD R8, R131, 0x1, R0 ;  /* 0x0000000183080824 */ /* 0x004fe200078e0200 */
[----:B------:R4:W2:Y:S04]  /*b580*/  @P0 LDS.128 R84, [R4+0x400] ;  /* 0x0004000004540984 */ /* 0x0008a80000000c00 */
[----:B------:R4:W1:Y:S04]  /*b590*/  @P0 LDS.128 R80, [R6+0x400] ;  /* 0x0004000006500984 */ /* 0x0008680000000c00 */
[----:B------:R4:W1:Y:S04]  /*b5a0*/  @P0 LDS.128 R64, [R2+0x400] ;  /* 0x0004000002400984 */ /* 0x0008680000000c00 */
[----:B------:R4:W1:Y:S04]  /*b5b0*/  @P0 LDS.128 R68, [R7+0x400] ;  /* 0x0004000007440984 */ /* 0x0008680000000c00 */
[----:B------:R4:W1:Y:S04]  /*b5c0*/  @P0 LDS.128 R72, [R0+0x400] ;  /* 0x0004000000480984 */ /* 0x0008680000000c00 */
[----:B------:R4:W1:Y:S01]  /*b5d0*/  @P0 LDS.128 R76, [R8+0x400] ;  /* 0x00040000084c0984 */ /* 0x0008620000000c00 */
[C---:B------:R-:W-:Y:S04]  /*b5e0*/  ISETP.NE.AND P0, PT, R62.reuse, 0x4, PT ;  /* 0x000000043e00780c */ /* 0x040fe80003f05270 */
[----:B------:R-:W-:Y:S02]  /*b5f0*/  SEL R10, RZ, 0x1, P0 ;  /* 0x00000001ff0a7807 */ /* 0x000fe40000000000 */
[----:B------:R-:W-:Y:S02]  /*b600*/  SEL R62, R62, RZ, P0 ;  /* 0x000000ff3e3e7207 */ /* 0x000fe40000000000 */
[----:B------:R-:W-:Y:S02]  /*b610*/  LOP3.LUT R133, R133, R10, RZ, 0x3c, !PT ;  /* 0x0000000a85857212 */ /* 0x000fe400078e3cff */
.L_x_143:
[----:B------:R-:W-:Y:S05]  /*b620*/  BSYNC B1 ;  /* 0x0000000000017941 */ /* 0x000fea0003800000 */
.L_x_142:
[----:B----4-:R-:W-:Y:S05]  /*b630*/  VIADD R3, R48, 0xc0 ;  /* 0x000000c030037836 */ /* 0x010fea0000000000 */
[----:B------:R-:W-:Y:S04]  /*b640*/  SHF.R.U32.HI R3, RZ, 0x15, R3 ;  /* 0x00000015ff037819 */ /* 0x000fe80000011603 */
[----:B------:R-:W-:Y:S11]  /*b650*/  LOP3.LUT P0, RZ, R3, 0x3, R110, 0x48, !PT ;  /* 0x0000000303ff7812 */ /* 0x000ff6000780486e */
[----:B------:R-:W-:Y:S02]  /*b660*/  @!UPT UIADD3 URZ, UPT, UPT, URZ, URZ, URZ ;  /* 0x000000fffffff290 */ /* 0x000fe4000fffe0ff */
[----:B------:R-:W-:Y:S05]  /*b670*/  @!P0 BRA `(.L_x_147) ;  /* 0x0000000000408947 */ /* 0x000fea0003800000 */
[----:B------:R-:W4:Y:S01]  /*b680*/  LDCU.64 UR8, c[0x4][0x70] ;  /* 0x01000e00ff0877ac */ /* 0x000f220008000a00 */
[----:B------:R-:W-:Y:S01]  /*b690*/  MOV R3, 0x0 ;  /* 0x0000000000037802 */ /* 0x000fe20000000f00 */
[----:B--2---:R-:W-:Y:S02]  /*b6a0*/  HFMA2 R12, -RZ, RZ, 0, 5.9604644775390625e-08 ;  /* 0x00000001ff0c7431 */ /* 0x004fe400000001ff */
[----:B------:R-:W-:Y:S02]  /*b6b0*/  IMAD.MOV.U32 R8, RZ, RZ, 0x192 ;  /* 0x00000192ff087424 */ /* 0x000fe400078e00ff */
[----:B------:R-:W-:Y:S01]  /*b6c0*/  IMAD.MOV.U32 R13, RZ, RZ, RZ ;  /* 0x000000ffff0d7224 */ /* 0x000fe200078e00ff */
[----:B------:R-:W2:Y:S01]  /*b6d0*/  LDCU.64 UR6, c[0x4][0x78] ;  /* 0x01000f00ff0677ac */ /* 0x000ea20008000a00 */
[----:B------:R-:W1:Y:S01]  /*b6e0*/  LDC.64 R2, c[0x4][R3] ;  /* 0x0100000003027b82 */ /* 0x000e620000000a00 */
[----:B------:R-:W5:Y:S01]  /*b6f0*/  LDCU.64 UR4, c[0x4][0x10] ;  /* 0x01000200ff0477ac */ /* 0x000f620008000a00 */
[----:B----4-:R-:W-:Y:S01]  /*b700*/  MOV R5, UR9 ;  /* 0x0000000900057c02 */ /* 0x010fe20008000f00 */
[----:B------:R-:W-:Y:S01]  /*b710*/  IMAD.U32 R4, RZ, RZ, UR8 ;  /* 0x00000008ff047e24 */ /* 0x000fe2000f8e00ff */
[----:B--2---:R-:W-:Y:S01]  /*b720*/  MOV R7, UR7 ;  /* 0x0000000700077c02 */ /* 0x004fe20008000f00 */
[----:B------:R-:W-:Y:S01]  /*b730*/  IMAD.U32 R6, RZ, RZ, UR6 ;  /* 0x00000006ff067e24 */ /* 0x000fe2000f8e00ff */
[----:B-----5:R-:W-:Y:S01]  /*b740*/  MOV R11, UR5 ;  /* 0x00000005000b7c02 */ /* 0x020fe20008000f00 */
[----:B------:R-:W-:Y:S02]  /*b750*/  IMAD.U32 R10, RZ, RZ, UR4 ;  /* 0x00000004ff0a7e24 */ /* 0x000fe4000f8e00ff */
[----:B------:R-:W-:Y:S07]  /*b760*/  LEPC R20, `(.L_x_147) ;  /* 0x000000001014794e */ /* 0x000fee0000000000 */
[----:B-1-3--:R-:W-:Y:S05]  /*b770*/  CALL.ABS.NOINC R2 ;  /* 0x0000000002007343 */ /* 0x00afea0003c00000 */
.L_x_147:
[----:B------:R-:W-:Y:S01]  /*b780*/  ISETP.NE.AND P6, PT, R126, RZ, PT ;  /* 0x000000ff7e00720c */ /* 0x000fe20003fc5270 */
[----:B------:R-:W-:Y:S05]  /*b790*/  WARPSYNC.ALL ;  /* 0x0000000000007948 */ /* 0x000fea0003800000 */
[----:B------:R-:W-:Y:S01]  /*b7a0*/  R2UR UR4, R48 ;  /* 0x00000000300472ca */ /* 0x000fe200000e0000 */
[----:B------:R-:W-:Y:S01]  /*b7b0*/  IMAD.U32 R0, RZ, RZ, UR40 ;  /* 0x00000028ff007e24 */ /* 0x000fe2000f8e00ff */
[----:B---3--:R-:W-:Y:S01]  /*b7c0*/  LOP3.LUT R50, R92, 0xffffe000, RZ, 0xc0, !PT ;  /* 0xffffe0005c327812 */ /* 0x008fe200078ec0ff */
[----:B------:R-:W-:Y:S01]  /*b7d0*/  IMAD.U32 R51, RZ, RZ, UR37 ;  /* 0x00000025ff337e24 */ /* 0x000fe2000f8e00ff */
[----:B------:R-:W-:Y:S01]  /*b7e0*/  ISETP.NE.AND P0, PT, R117, RZ, PT ;  /* 0x000000ff7500720c */ /* 0x000fe20003f05270 */
[----:B------:R-:W-:Y:S02]  /*b7f0*/  BSSY.RECONVERGENT B0, `(.L_x_148) ;  /* 0x000009f000007945 */ /* 0x000fe40003800200 */
[----:B------:R-:W-:Y:S05]  /*b800*/  @P6 LEA R0, R0, UR48, 0x3 ;  /* 0x0000003000006c11 */ /* 0x000fea000f8e18ff */
[----:B------:R-:W-:Y:S01]  /*b810*/  @P6 VIADD R0, R0, 0x50 ;  /* 0x0000005000006836 */ /* 0x000fe20000000000 */
[----:B--2---:R-:W2:Y:S04]  /*b820*/  LDTM.x32 R4, tmem[UR4+0xc0] ;  /* 0x0000c004000479ee */ /* 0x004ea800082c0000 */
[----:B------:R-:W-:Y:S01]  /*b830*/  @P6 PRMT R51, R51, 0x654, R0 ;  /* 0x0000065433336816 */ /* 0x000fe20000000000 */
[C---:B--2---:R-:W-:Y:S01]  /*b840*/  FMUL R0, R46.reuse, R4 ;  /* 0x000000042e007220 */ /* 0x044fe20000400000 */
        /* <DEDUP_REMOVED lines=13> */
[----:B-1----:R-:W-:Y:S01]  /*b920*/  LOP3.LUT R50, R89, 0xffffe000, RZ, 0xc0, !PT ;  /* 0xffffe00059327812 */ /* 0x002fe200078ec0ff */
        /* <DEDUP_REMOVED lines=139> */
.L_x_149:
[----:B------:R-:W-:Y:S05]  /*c1e0*/  BSYNC.RECONVERGENT B0 ;  /* 0x0000000000007941 */ /* 0x000fea0003800200 */
.L_x_148:
[----:B------:R-:W-:Y:S01]  /*c1f0*/  BAR.SYNC.DEFER_BLOCKING 0x1, 0x80 ;  /* 0x0042000000007b1d */ /* 0x000fe20000010000 */
[----:B------:R-:W-:Y:S04]  /*c200*/  UIADD3 UR51, UPT, UPT, UR40, 0x1, URZ ;  /* 0x0000000128337890 */ /* 0x000fe8000fffe0ff */
[----:B------:R-:W-:Y:S04]  /*c210*/  UISETP.NE.AND UP0, UPT, UR51, 0x4, UPT ;  /* 0x000000043300788c */ /* 0x000fe8000bf05270 */
[----:B------:R-:W-:Y:S01]  /*c220*/  USEL UR51, UR51, URZ, UP0 ;  /* 0x000000ff33337287 */ /* 0x000fe20008000000 */
[----:B------:R1:W-:Y:S01]  /*c230*/  @P6 SYNCS.ARRIVE.TRANS64.RED.A1T0 RZ, [R51+URZ], RZ ;  /* 0x000000ff33ff69a7 */ /* 0x0003e200081004ff */
[----:B------:R-:W-:Y:S01]  /*c240*/  BSSY B1, `(.L_x_150) ;  /* 0x000001f000017945 */ /* 0x000fe20003800000 */
[----:B------:R-:W3:Y:S02]  /*c250*/  @P6 SYNCS.PHASECHK.TRANS64.TRYWAIT P0, [R0+URZ+0x30], R3 ;  /* 0x00003003000065a7 */ /* 0x000ee400080011ff */
[----:B---3--:R-:W-:Y:S01]  /*c260*/  @P6 SEL R130, RZ, 0x1, !P0 ;  /* 0x00000001ff826807 */ /* 0x008fe20004000000 */
        /* <DEDUP_REMOVED lines=13> */
.L_x_153:
[----:B------:R-:W-:Y:S05]  /*c340*/  BSYNC B0 ;  /* 0x0000000000007941 */ /* 0x000fea0003800000 */
.L_x_152:
[----:B------:R-:W-:Y:S11]  /*c350*/  ISETP.NE.AND P0, PT, R132, RZ, PT ;  /* 0x000000ff8400720c */ /* 0x000ff60003f05270 */
[----:B------:R-:W-:Y:S02]  /*c360*/  @!UPT UIADD3 URZ, UPT, UPT, URZ, URZ, URZ ;  /* 0x000000fffffff290 */ /* 0x000fe4000fffe0ff */
[----:B------:R3:W4:Y:S01]  /*c370*/  @P0 LDS.128 R92, [R62+UR48+0x400] ;  /* 0x000400303e5c0984 */ /* 0x0007220008000c00 */
[----:B-1----:R-:W-:Y:S01]  /*c380*/  @P0 IMAD.IADD R0, R63, 0x1, R4 ;  /* 0x000000013f000824 */ /* 0x002fe200078e0204 */
        /* <DEDUP_REMOVED lines=10> */
.L_x_151:
[----:B------:R-:W-:Y:S05]  /*c430*/  BSYNC B1 ;  /* 0x0000000000017941 */ /* 0x000fea0003800000 */
.L_x_150:
[----:B---3--:R-:W-:Y:S05]  /*c440*/  VIADD R3, R48, 0xe0 ;  /* 0x000000e030037836 */ /* 0x008fea0000000000 */
[----:B------:R-:W-:Y:S04]  /*c450*/  SHF.R.U32.HI R3, RZ, 0x15, R3 ;  /* 0x00000015ff037819 */ /* 0x000fe80000011603 */
[----:B------:R-:W-:Y:S11]  /*c460*/  LOP3.LUT P0, RZ, R3, 0x3, R110, 0x48, !PT ;  /* 0x0000000303ff7812 */ /* 0x000ff6000780486e */
[----:B------:R-:W-:Y:S02]  /*c470*/  @!UPT UIADD3 URZ, UPT, UPT, URZ, URZ, URZ ;  /* 0x000000fffffff290 */ /* 0x000fe4000fffe0ff */
[----:B------:R-:W-:Y:S05]  /*c480*/  @!P0 BRA `(.L_x_155) ;  /* 0x0000000000408947 */ /* 0x000fea0003800000 */
[----:B------:R-:W3:Y:S01]  /*c490*/  LDCU.64 UR8, c[0x4][0x70] ;  /* 0x01000e00ff0877ac */ /* 0x000ee20008000a00 */
[----:B------:R-:W-:Y:S01]  /*c4a0*/  MOV R3, 0x0 ;  /* 0x0000000000037802 */ /* 0x000fe20000000f00 */
[----:B--2---:R-:W-:Y:S02]  /*c4b0*/  HFMA2 R12, -RZ, RZ, 0, 5.9604644775390625e-08 ;  /* 0x00000001ff0c7431 */ /* 0x004fe400000001ff */
[----:B------:R-:W-:Y:S02]  /*c4c0*/  IMAD.MOV.U32 R8, RZ, RZ, 0x192 ;  /* 0x00000192ff087424 */ /* 0x000fe400078e00ff */
[----:B------:R-:W-:Y:S01]  /*c4d0*/  IMAD.MOV.U32 R13, RZ, RZ, RZ ;  /* 0x000000ffff0d7224 */ /* 0x000fe200078e00ff */
[----:B------:R-:W2:Y:S01]  /*c4e0*/  LDCU.64 UR6, c[0x4][0x78] ;  /* 0x01000f00ff0677ac */ /* 0x000ea20008000a00 */
[----:B------:R-:W1:Y:S01]  /*c4f0*/  LDC.64 R2, c[0x4][R3] ;  /* 0x0100000003027b82 */ /* 0x000e620000000a00 */
[----:B------:R-:W5:Y:S01]  /*c500*/  LDCU.64 UR4, c[0x4][0x10] ;  /* 0x01000200ff0477ac */ /* 0x000f620008000a00 */
[----:B---3--:R-:W-:Y:S01]  /*c510*/  MOV R5, UR9 ;  /* 0x0000000900057c02 */ /* 0x008fe20008000f00 */
[----:B------:R-:W-:Y:S01]  /*c520*/  IMAD.U32 R4, RZ, RZ, UR8 ;  /* 0x00000008ff047e24 */ /* 0x000fe2000f8e00ff */
[----:B--2---:R-:W-:Y:S01]  /*c530*/  MOV R7, UR7 ;  /* 0x0000000700077c02 */ /* 0x004fe20008000f00 */
[----:B------:R-:W-:Y:S01]  /*c540*/  IMAD.U32 R6, RZ, RZ, UR6 ;  /* 0x00000006ff067e24 */ /* 0x000fe2000f8e00ff */
[----:B-----5:R-:W-:Y:S01]  /*c550*/  MOV R11, UR5 ;  /* 0x00000005000b7c02 */ /* 0x020fe20008000f00 */
[----:B------:R-:W-:Y:S02]  /*c560*/  IMAD.U32 R10, RZ, RZ, UR4 ;  /* 0x00000004ff0a7e24 */ /* 0x000fe4000f8e00ff */
[----:B------:R-:W-:Y:S07]  /*c570*/  LEPC R20, `(.L_x_155) ;  /* 0x000000001014794e */ /* 0x000fee0000000000 */
[----:B-1--4-:R-:W-:Y:S05]  /*c580*/  CALL.ABS.NOINC R2 ;  /* 0x0000000002007343 */ /* 0x012fea0003c00000 */
.L_x_155:
[----:B------:R-:W-:Y:S01]  /*c590*/  ISETP.NE.AND P0, PT, R117, RZ, PT ;  /* 0x000000ff7500720c */ /* 0x000fe20003f05270 */
[----:B------:R-:W-:Y:S05]  /*c5a0*/  WARPSYNC.ALL ;  /* 0x0000000000007948 */ /* 0x000fea0003800000 */
[----:B------:R-:W-:Y:S01]  /*c5b0*/  R2UR UR4, R48 ;  /* 0x00000000300472ca */ /* 0x000fe200000e0000 */
[----:B------:R-:W-:Y:S01]  /*c5c0*/  BSSY.RECONVERGENT B0, `(.L_x_156) ;  /* 0x00000a0000007945 */ /* 0x000fe20003800200 */
[----:B------:R-:W-:Y:S02]  /*c5d0*/  R2UR UR5, R59 ;  /* 0x000000003b0572ca */ /* 0x000fe400000e0000 */
[----:B----4-:R-:W-:Y:S02]  /*c5e0*/  LOP3.LUT R0, R92, 0xffffe000, RZ, 0xc0, !PT ;  /* 0xffffe0005c007812 */ /* 0x010fe400078ec0ff */
[----:B------:R-:W-:Y:S02]  /*c5f0*/  LOP3.LUT R2, R93, 0xffffe000, RZ, 0xc0, !PT ;  /* 0xffffe0005d027812 */ /* 0x000fe400078ec0ff */
[----:B------:R-:W-:Y:S02]  /*c600*/  LOP3.LUT R3, R94, 0xffffe000, RZ, 0xc0, !PT ;  /* 0xffffe0005e037812 */ /* 0x000fe400078ec0ff */
[----:B------:R-:W-:Y:S02]  /*c610*/  LOP3.LUT R50, R95, 0xffffe000, RZ, 0xc0, !PT ;  /* 0xffffe0005f327812 */ /* 0x000fe400078ec0ff */
[----:B-1----:R-:W-:Y:S01]  /*c620*/  LOP3.LUT R51, R88, 0xffffe000, RZ, 0xc0, !PT ;  /* 0xffffe00058337812 */ /* 0x002fe200078ec0ff */
[----:B--2---:R-:W1:Y:S01]  /*c630*/  LDTM.x32 R4, tmem[UR4+0xe0] ;  /* 0x0000e004000479ee */ /* 0x004e6200082c0000 */
[----:B------:R-:W-:Y:S01]  /*c640*/  LOP3.LUT R52, R89, 0xffffe000, RZ, 0xc0, !PT ;  /* 0xffffe00059347812 */ /* 0x000fe200078ec0ff */
[----:B------:R-:W-:Y:S01]  /*c650*/  UIADD3 UR5, UPT, UPT, UR5, 0xb0, URZ ;  /* 0x000000b005057890 */ /* 0x000fe2000fffe0ff */
[----:B------:R-:W-:Y:S01]  /*c660*/  LOP3.LUT R53, R90, 0xffffe000, RZ, 0xc0, !PT ;  /* 0xffffe0005a357812 */ /* 0x000fe200078ec0ff */
[----:B------:R-:W-:Y:S01]  /*c670*/  NOP ;  /* 0x0000000000007918 */ /* 0x000fe20000000000 */
[----:B------:R-:W-:Y:S01]  /*c680*/  LOP3.LUT R54, R91, 0xffffe000, RZ, 0xc0, !PT ;  /* 0xffffe0005b367812 */ /* 0x000fe200078ec0ff */
[----:B------:R-:W-:Y:S01]  /*c690*/  UPRMT UR5, UR37, 0x654, UR5 ;  /* 0x0000065425057896 */ /* 0x000fe20008000005 */
[----:B------:R-:W-:Y:S02]  /*c6a0*/  LOP3.LUT R55, R84, 0xffffe000, RZ, 0xc0, !PT ;  /* 0xffffe00054377812 */ /* 0x000fe400078ec0ff */
[----:B------:R-:W-:Y:S02]  /*c6b0*/  LOP3.LUT R56, R85, 0xffffe000, RZ, 0xc0, !PT ;  /* 0xffffe00055387812 */ /* 0x000fe400078ec0ff */
[----:B------:R-:W-:Y:S02]  /*c6c0*/  LOP3.LUT R57, R86, 0xffffe000, RZ, 0xc0, !PT ;  /* 0xffffe00056397812 */ /* 0x000fe400078ec0ff */
[----:B------:R-:W-:Y:S02]  /*c6d0*/  LOP3.LUT R58, R87, 0xffffe000, RZ, 0xc0, !PT ;  /* 0xffffe000573a7812 */ /* 0x000fe400078ec0ff */
[----:B------:R-:W-:Y:S01]  /*c6e0*/  LOP3.LUT R59, R80, 0xffffe000, RZ, 0xc0, !PT ;  /* 0xffffe000503b7812 */ /* 0x000fe200078ec0ff */
[----:B-1----:R-:W-:Y:S01]  /*c6f0*/  SYNCS.ARRIVE.TRANS64.RED.A1T0 RZ, [UR5], RZ ;  /* 0x000000ffffff79a7 */ /* 0x002fe20008100405 */
[----:B------:R-:W-:Y:S02]  /*c700*/  LOP3.LUT R60, R81, 0xffffe000, RZ, 0xc0, !PT ;  /* 0xffffe000513c7812 */ /* 0x000fe400078ec0ff */
[----:B------:R-:W-:Y:S02]  /*c710*/  LOP3.LUT R61, R82, 0xffffe000, RZ, 0xc0, !PT ;  /* 0xffffe000523d7812 */ /* 0x000fe400078ec0ff */
[----:B------:R-:W-:Y:S02]  /*c720*/  LOP3.LUT R62, R83, 0xffffe000, RZ, 0xc0, !PT ;  /* 0xffffe000533e7812 */ /* 0x000fe400078ec0ff */
[----:B------:R-:W-:Y:S01]  /*c730*/  LOP3.LUT R63, R64, 0xffffe000, RZ, 0xc0, !PT ;  /* 0xffffe000403f7812 */ /* 0x000fe200078ec0ff */
[C---:B------:R-:W-:Y:S01]  /*c740*/  FMUL R4, R46.reuse, R4 ;  /* 0x000000042e047220 */ /* 0x040fe20000400000 */
[----:B------:R-:W-:Y:S01]  /*c750*/  LOP3.LUT R64, R65, 0xffffe000, RZ, 0xc0, !PT ;  /* 0xffffe00041407812 */ /* 0x000fe200078ec0ff */
[----:B------:R-:W-:Y:S01]  /*c760*/  FMUL R5, R46, R5 ;  /* 0x000000052e057220 */ /* 0x000fe20000400000 */
[----:B------:R-:W-:Y:S01]  /*c770*/  LOP3.LUT R65, R66, 0xffffe000, RZ, 0xc0, !PT ;  /* 0xffffe00042417812 */ /* 0x000fe200078ec0ff */
[C---:B------:R-:W-:Y:S01]  /*c780*/  FMUL R6, R46.reuse, R6 ;  /* 0x000000062e067220 */ /* 0x040fe20000400000 */
[----:B------:R-:W-:Y:S01]  /*c790*/  LOP3.LUT R66, R67, 0xffffe000, RZ, 0xc0, !PT ;  /* 0xffffe00043427812 */ /* 0x000fe200078ec0ff */
[----:B------:R-:W-:Y:S01]  /*c7a0*/  FMUL R7, R46, R7 ;  /* 0x000000072e077220 */ /* 0x000fe20000400000 */
[----:B------:R-:W-:Y:S01]  /*c7b0*/  LOP3.LUT R67, R68, 0xffffe000, RZ, 0xc0, !PT ;  /* 0xffffe00044437812 */ /* 0x000fe200078ec0ff */
[----:B------:R-:W-:Y:S01]  /*c7c0*/  FFMA R4, R49, R0, R4 ;  /* 0x0000000031047223 */ /* 0x000fe20000000004 */
[----:B------:R-:W-:Y:S01]  /*c7d0*/  LOP3.LUT R68, R69, 0xffffe000, RZ, 0xc0, !PT ;  /* 0xffffe00045447812 */ /* 0x000fe200078ec0ff */
[C---:B------:R-:W-:Y:S01]  /*c7e0*/  FFMA R5, R49.reuse, R2, R5 ;  /* 0x0000000231057223 */ /* 0x040fe20000000005 */
[----:B------:R-:W-:Y:S01]  /*c7f0*/  LOP3.LUT R69, R70, 0xffffe000, RZ, 0xc0, !PT ;  /* 0xffffe00046457812 */ /* 0x000fe200078ec0ff */
[C---:B------:R-:W-:Y:S01]  /*c800*/  FFMA R6, R49.reuse, R3, R6 ;  /* 0x0000000331067223 */ /* 0x040fe20000000006 */
[----:B------:R-:W-:Y:S01]  /*c810*/  F2FP.TF32.F32.PACK_B R4, R4 ;  /* 0x00000004ff04723e */ /* 0x000fe200024050ff */
[C---:B------:R-:W-:Y:S01]  /*c820*/  FFMA R7, R49.reuse, R50, R7 ;  /* 0x0000003231077223 */ /* 0x040fe20000000007 */
[----:B------:R-:W-:Y:S01]  /*c830*/  F2FP.TF32.F32.PACK_B R5, R5 ;  /* 0x00000005ff05723e */ /* 0x000fe200024050ff */
        /* <DEDUP_REMOVED lines=9> */
[C---:B------:R-:W-:Y:S01]  /*c8d0*/  FFMA R11, R49.reuse, R54, R11 ;  /* 0x00000036310b7223 */ /* 0x040fe2000000000b */
[----:B------:R1:W-:Y:S01]  /*c8e0*/  STS.128 [R129+UR48+0xc400], R4 ;  /* 0x00c4000481007988 */ /* 0x0003e20008000c30 */
[----:B------:R-:W-:Y:S01]  /*c8f0*/  F2FP.TF32.F32.PACK_B R8, R8 ;  /* 0x00000008ff08723e */ /* 0x000fe200024050ff */
[C---:B------:R-:W-:Y:S01]  /*c900*/  FMUL R12, R46.reuse, R12 ;  /* 0x0000000c2e0c7220 */ /* 0x040fe20000400000 */
[----:B------:R-:W-:Y:S01]  /*c910*/  F2FP.TF32.F32.PACK_B R9, R9 ;  /* 0x00000009ff09723e */ /* 0x000fe200024050ff */
[C---:B------:R-:W-:Y:S01]  /*c920*/  FMUL R13, R46.reuse, R13 ;  /* 0x0000000d2e0d7220 */ /* 0x040fe20000400000 */
[----:B------:R-:W-:Y:S01]  /*c930*/  F2FP.TF32.F32.PACK_B R10, R10 ;  /* 0x0000000aff0a723e */ /* 0x000fe200024050ff */
[C---:B------:R-:W-:Y:S01]  /*c940*/  FMUL R14, R46.reuse, R14 ;  /* 0x0000000e2e0e7220 */ /* 0x040fe20000400000 */
[C---:B------:R-:W-:Y:S01]  /*c950*/  FMUL R15, R46.reuse, R15 ;  /* 0x0000000f2e0f7220 */ /* 0x040fe20000400000 */
[----:B------:R-:W-:Y:S01]  /*c960*/  F2FP.TF32.F32.PACK_B R11, R11 ;  /* 0x0000000bff0b723e */ /* 0x000fe200024050ff */
[C---:B------:R-:W-:Y:S01]  /*c970*/  FFMA R12, R49.reuse, R55, R12 ;  /* 0x00000037310c7223 */ /* 0x040fe2000000000c */
[C---:B------:R-:W-:Y:S01]  /*c980*/  FFMA R13, R49.reuse, R56, R13 ;  /* 0x00000038310d7223 */ /* 0x040fe2000000000d */
[C---:B------:R-:W-:Y:S01]  /*c990*/  FFMA R14, R49.reuse, R57, R14 ;  /* 0x00000039310e7223 */ /* 0x040fe2000000000e */
[C---:B------:R-:W-:Y:S01]  /*c9a0*/  FFMA R15, R49.reuse, R58, R15 ;  /* 0x0000003a310f7223 */ /* 0x040fe2000000000f */
[----:B------:R1:W-:Y:S01]  /*c9b0*/  STS.128 [R128+0xc400], R8 ;  /* 0x00c4000880007388 */ /* 0x0003e20000000c00 */
        /* <DEDUP_REMOVED lines=27> */
[C---:B------:R-:W-:Y:S01]  /*cb70*/  FMUL R24, R46.reuse, R24 ;  /* 0x000000182e187220 */ /* 0x040fe20000400000 */
[----:B------:R-:W-:Y:S01]  /*cb80*/  F2FP.TF32.F32.PACK_B R20, R20 ;  /* 0x00000014ff14723e */ /* 0x000fe200024050ff */
[C---:B------:R-:W-:Y:S01]  /*cb90*/  FMUL R25, R46.reuse, R25 ;  /* 0x000000192e197220 */ /* 0x040fe20000400000 */
[----:B------:R-:W-:Y:S01]  /*cba0*/  F2FP.TF32.F32.PACK_B R21, R21 ;  /* 0x00000015ff15723e */ /* 0x000fe200024050ff */
[C---:B------:R-:W-:Y:S01]  /*cbb0*/  FMUL R26, R46.reuse, R26 ;  /* 0x0000001a2e1a7220 */ /* 0x040fe20000400000 */
[----:B------:R-:W-:Y:S01]  /*cbc0*/  FMUL R27, R46, R27 ;  /* 0x0000001b2e1b7220 */ /* 0x000fe20000400000 */
[----:B------:R-:W-:Y:S01]  /*cbd0*/  F2FP.TF32.F32.PACK_B R22, R22 ;  /* 0x00000016ff16723e */ /* 0x000fe200024050ff */
[C---:B------:R-:W-:Y:S01]  /*cbe0*/  FFMA R24, R49.reuse, R67, R24 ;  /* 0x0000004331187223 */ /* 0x040fe20000000018 */
[----:B------:R-:W-:Y:S01]  /*cbf0*/  F2FP.TF32.F32.PACK_B R23, R23 ;  /* 0x00000017ff17723e */ /* 0x000fe200024050ff */
[C---:B------:R-:W-:Y:S01]  /*cc00*/  FFMA R25, R49.reuse, R68, R25 ;  /* 0x0000004431197223 */ /* 0x040fe20000000019 */
[C---:B------:R-:W-:Y:S01]  /*cc10*/  FFMA R26, R49.reuse, R69, R26 ;  /* 0x00000045311a7223 */ /* 0x040fe2000000001a */
[----:B------:R-:W-:Y:S01]  /*cc20*/  FFMA R27, R49, R70, R27 ;  /* 0x00000046311b7223 */ /* 0x000fe2000000001b */
[----:B------:R-:W-:Y:S01]  /*cc30*/  LOP3.LUT R71, R72, 0xffffe000, RZ, 0xc0, !PT ;  /* 0xffffe00048477812 */ /* 0x000fe200078ec0ff */
        /* <DEDUP_REMOVED lines=56> */
.L_x_157:
[----:B------:R-:W-:Y:S05]  /*cfc0*/  BSYNC.RECONVERGENT B0 ;  /* 0x0000000000007941 */ /* 0x000fea0003800200 */
.L_x_156:
[----:B------:R-:W-:Y:S01]  /*cfd0*/  BAR.SYNC.DEFER_BLOCKING 0x1, 0x80 ;  /* 0x0042000000007b1d */ /* 0x000fe20000010000 */
[----:B------:R-:W-:Y:S01]  /*cfe0*/  UISETP.NE.AND UP0, UPT, UR49, -0x8, UPT ;  /* 0xfffffff83100788c */ /* 0x000fe2000bf05270 */
[----:B------:R-:W-:Y:S08]  /*cff0*/  IADD3 R44, PT, PT, R44, 0x1, RZ ;  /* 0x000000012c2c7810 */ /* 0x000ff00007ffe0ff */
[----:B------:R-:W-:Y:S05]  /*d000*/  BRA.U !UP0, `(.L_x_158) ;  /* 0x0000000108287547 */ /* 0x000fea000b800000 */
[----:B------:R-:W-:Y:S01]  /*d010*/  ISETP.NE.AND P0, PT, R126, RZ, PT ;  /* 0x000000ff7e00720c */ /* 0x000fe20003f05270 */
[----:B------:R-:W-:Y:S01]  /*d020*/  IMAD.U32 R3, RZ, RZ, UR51 ;  /* 0x00000033ff037e24 */ /* 0x000fe2000f8e00ff */
[----:B------:R-:W-:Y:S01]  /*d030*/  UIADD3 UR51, UPT, UPT, UR51, 0x1, URZ ;  /* 0x0000000133337890 */ /* 0x000fe2000fffe0ff */
[----:B------:R-:W-:Y:S03]  /*d040*/  IMAD.U32 R0, RZ, RZ, UR37 ;  /* 0x00000025ff007e24 */ /* 0x000fe6000f8e00ff */
[----:B------:R-:W-:Y:S04]  /*d050*/  UISETP.NE.AND UP0, UPT, UR51, 0x4, UPT ;  /* 0x000000043300788c */ /* 0x000fe8000bf05270 */
[----:B------:R-:W-:Y:S03]  /*d060*/  USEL UR51, UR51, URZ, UP0 ;  /* 0x000000ff33337287 */ /* 0x000fe60008000000 */
[----:B------:R-:W-:Y:S05]  /*d070*/  @P0 LEA R3, R3, UR48, 0x3 ;  /* 0x0000003003030c11 */ /* 0x000fea000f8e18ff */
[----:B------:R-:W-:Y:S05]  /*d080*/  @P0 VIADD R3, R3, 0x50 ;  /* 0x0000005003030836 */ /* 0x000fea0000000000 */
[----:B------:R-:W-:Y:S04]  /*d090*/  @P0 PRMT R0, R0, 0x654, R3 ;  /* 0x0000065400000816 */ /* 0x000fe80000000003 */
[----:B------:R2:W-:Y:S03]  /*d0a0*/  @P0 SYNCS.ARRIVE.TRANS64.RED.A1T0 RZ, [R0+URZ], RZ ;  /* 0x000000ff00ff09a7 */ /* 0x0005e600081004ff */
.L_x_158:
[----:B------:R-:W-:Y:S01]  /*d0b0*/  ISETP.NE.AND P2, PT, R118, RZ, PT ;  /* 0x000000ff7600720c */ /* 0x000fe20003f45270 */
[----:B------:R-:W-:Y:S01]  /*d0c0*/  UIADD3 UR49, UPT, UPT, UR49, 0x8, URZ ;  /* 0x0000000831317890 */ /* 0x000fe2000fffe0ff */
[----:B------:R-:W-:Y:S01]  /*d0d0*/  ISETP.NE.AND P0, PT, R120, 0x2, PT ;  /* 0x000000027800780c */ /* 0x000fe20003f05270 */
[----:B-1----:R-:W-:Y:S01]  /*d0e0*/  IMAD.IADD R20, R43, 0x1, R102 ;  /* 0x000000012b147824 */ /* 0x002fe200078e0266 */
[----:B------:R-:W-:Y:S01]  /*d0f0*/  ISETP.NE.AND P1, PT, R44, 0x2, PT ;  /* 0x000000022c00780c */ /* 0x000fe20003f25270 */
[----:B------:R-:W-:Y:S01]  /*d100*/  IMAD.IADD R21, R45, 0x1, R104 ;  /* 0x000000012d157824 */ /* 0x000fe200078e0268 */
[----:B--2---:R-:W-:Y:S02]  /*d110*/  SEL R0, RZ, 0x1, P0 ;  /* 0x00000001ff007807 */ /* 0x004fe40000000000 */
[----:B------:R-:W-:Y:S02]  /*d120*/  SEL R3, RZ, 0x1, P1 ;  /* 0x00000001ff037807 */ /* 0x000fe40000800000 */
[----:B------:R-:W-:Y:S02]  /*d130*/  LOP3.LUT R113, R113, R0, RZ, 0x3c, !PT ;  /* 0x0000000071717212 */ /* 0x000fe400078e3cff */
[----:B------:R-:W-:Y:S02]  /*d140*/  LOP3.LUT R114, R114, R3, RZ, 0x3c, !PT ;  /* 0x0000000372727212 */ /* 0x000fe400078e3cff */
[----:B------:R-:W-:Y:S02]  /*d150*/  @P2 R2UR UR36, R112 ;  /* 0x00000000702422ca */ /* 0x000fe400000e0000 */
[----:B------:R-:W-:Y:S02]  /*d160*/  SEL R120, R120, RZ, P0 ;  /* 0x000000ff78787207 */ /* 0x000fe40000000000 */
[----:B------:R-:W-:Y:S01]  /*d170*/  SEL R44, R44, RZ, P1 ;  /* 0x000000ff2c2c7207 */ /* 0x000fe20000800000 */
[----:B------:R-:W-:Y:S10]  /*d180*/  @P2 BRA `(.L_x_159) ;  /* 0xffffff7c00c02947 */ /* 0x000ff4000383ffff */
[----:B------:R-:W-:-:S09]  /*d190*/  UISETP.NE.AND UP0, UPT, UR50, URZ, UPT ;  /* 0x000000ff3200728c */ /* 0x000fd2000bf05270 */
[----:B------:R-:W-:Y:S05]  /*d1a0*/  BRA.U !UP0, `(.L_x_160) ;  /* 0x0000000108487547 */ /* 0x000fea000b800000 */
[----:B------:R-:W1:Y:S02]  /*d1b0*/  LDCU.64 UR4, c[0x0][0x890] ;  /* 0x00011200ff0477ac */ /* 0x000e640008000a00 */
[----:B-1----:R-:W-:-:S04]  /*d1c0*/  UISETP.NE.U32.AND UP0, UPT, UR4, URZ, UPT ;  /* 0x000000ff0400728c */ /* 0x002fc8000bf05070 */
[----:B------:R-:W-:-:S09]  /*d1d0*/  UISETP.NE.AND.EX UP0, UPT, UR5, URZ, UPT, UP0 ;  /* 0x000000ff0500728c */ /* 0x000fd2000bf05300 */
[----:B------:R-:W-:Y:S05]  /*d1e0*/  BRA.U UP0, `(.L_x_161) ;  /* 0x00000001000c7547 */ /* 0x000fea000b800000 */
[----:B------:R-:W-:-:S13]  /*d1f0*/  FSETP.NEU.AND P0, PT, R49, RZ, PT ;  /* 0x000000ff3100720b */ /* 0x000fda0003f0d000 */
[----:B------:R-:W-:Y:S05]  /*d200*/  @!P0 EXIT ;  /* 0x000000000000894d */ /* 0x000fea0003800000 */
[----:B------:R-:W-:Y:S05]  /*d210*/  BRA `(.L_x_160) ;  /* 0x00000000002c7947 */ /* 0x000fea0003800000 */
.L_x_161:
[----:B------:R-:W-:Y:S01]  /*d220*/  ISETP.NE.AND P0, PT, R119, RZ, PT ;  /* 0x000000ff7700720c */ /* 0x000fe20003f05270 */
[----:B------:R-:W-:-:S12]  /*d230*/  BSSY.RECONVERGENT B0, `(.L_x_160) ;  /* 0x0000009000007945 */ /* 0x000fd80003800200 */
[----:B------:R-:W-:Y:S05]  /*d240*/  @P0 BRA `(.L_x_162) ;  /* 0x0000000000140947 */ /* 0x000fea0003800000 */
[----:B------:R-:W1:Y:S02]  /*d250*/  LDCU.64 UR4, c[0x0][0x888] ;  /* 0x00011100ff0477ac */ /* 0x000e640008000a00 */
[----:B-1----:R-:W-:-:S04]  /*d260*/  ISETP.NE.U32.AND P0, PT, RZ, UR4, PT ;  /* 0x00000004ff007c0c */ /* 0x002fc8000bf05070 */
[----:B------:R-:W-:-:S13]  /*d270*/  ISETP.NE.AND.EX P0, PT, RZ, UR5, PT, P0 ;  /* 0x00000005ff007c0c */ /* 0x000fda000bf05300 */
[----:B------:R-:W-:Y:S05]  /*d280*/  @!P0 EXIT ;  /* 0x000000000000894d */ /* 0x000fea0003800000 */
[----:B------:R-:W-:Y:S05]  /*d290*/  BRA `(.L_x_163) ;  /* 0x0000000000087947 */ /* 0x000fea0003800000 */
.L_x_162:
[----:B------:R-:W-:-:S13]  /*d2a0*/  FSETP.NEU.AND P0, PT, R49, RZ, PT ;  /* 0x000000ff3100720b */ /* 0x000fda0003f0d000 */
[----:B------:R-:W-:Y:S05]  /*d2b0*/  @!P0 EXIT ;  /* 0x000000000000894d */ /* 0x000fea0003800000 */
.L_x_163:
[----:B------:R-:W-:Y:S05]  /*d2c0*/  BSYNC.RECONVERGENT B0 ;  /* 0x0000000000007941 */ /* 0x000fea0003800200 */
.L_x_160:
[----:B------:R-:W-:Y:S01]  /*d2d0*/  ULEA UR4, UR51, UR48, 0x3 ;  /* 0x0000003033047291 */ /* 0x000fe2000f8e18ff */
[----:B------:R-:W-:-:S04]  /*d2e0*/  DEPBAR.LE SB0, 0x0 ;  /* 0x000080000000791a */ /* 0x000fc80000000000 */
[----:B------:R-:W-:-:S04]  /*d2f0*/  UIADD3 UR4, UPT, UPT, UR4, 0x50, URZ ;  /* 0x0000005004047890 */ /* 0x000fc8000fffe0ff */
[----:B------:R-:W-:-:S09]  /*d300*/  UPRMT UR4, UR37, 0x654, UR4 ;  /* 0x0000065425047896 */ /* 0x000fd20008000004 */
[----:B------:R-:W-:Y:S01]  /*d310*/  SYNCS.ARRIVE.TRANS64.RED.A1T0 RZ, [UR4], RZ ;  /* 0x000000ffffff79a7 */ /* 0x000fe20008100404 */
[----:B------:R-:W-:Y:S05]  /*d320*/  EXIT ;  /* 0x000000000000794d */ /* 0x000fea0003800000 */
.L_x_19:
[----:B--2---:R2:W1:Y:S02]  /*d330*/  SYNCS.PHASECHK.TRANS64.TRYWAIT P0, [R3+URZ+0xd0], R2 ;  /* 0x0000d002030075a7 */ /* 0x00446400080011ff */
[----:B-1----:R-:W-:Y:S05]  /*d340*/  @!P0 NANOSLEEP.SYNCS 0x989680 ;  /* 0x009896800000895d */ /* 0x002fea0003900000 */
[----:B------:R-:W1:Y:S02]  /*d350*/  @!P0 SYNCS.PHASECHK.TRANS64 P0, [R3+URZ+0xd0], R2 ;  /* 0x0000d002030085a7 */ /* 0x000e6400080010ff */
[----:B-1----:R-:W-:Y:S05]  /*d360*/  @!P0 BRA `(.L_x_19) ;  /* 0xfffffffc00f08947 */ /* 0x002fea000383ffff */
[----:B------:R-:W-:Y:S05]  /*d370*/  BRA `(.L_x_164) ;  /* 0xffffff4000847947 */ /* 0x000fea000383ffff */
.L_x_22:
[----:B-1----:R-:W-:-:S07]  /*d380*/  MOV R2, UR33 ;  /* 0x0000002100027c02 */ /* 0x002fce0008000f00 */
.L_x_165:
[----:B-1----:R1:W2:Y:S02]  /*d390*/  SYNCS.PHASECHK.TRANS64.TRYWAIT P0, [R2+URZ+0x18], R5 ;  /* 0x00001805020075a7 */ /* 0x0022a400080011ff */
[----:B--2---:R-:W-:Y:S05]  /*d3a0*/  @!P0 NANOSLEEP.SYNCS 0x989680 ;  /* 0x009896800000895d */ /* 0x004fea0003900000 */
[----:B------:R-:W2:Y:S02]  /*d3b0*/  @!P0 SYNCS.PHASECHK.TRANS64 P0, [R2+URZ+0x18], R5 ;  /* 0x00001805020085a7 */ /* 0x000ea400080010ff */
[----:B--2---:R-:W-:Y:S05]  /*d3c0*/  @!P0 BRA `(.L_x_165) ;  /* 0xfffffffc00f08947 */ /* 0x004fea000383ffff */
[----:B------:R-:W-:Y:S05]  /*d3d0*/  BRA `(.L_x_21) ;  /* 0xffffff4000d47947 */ /* 0x000fea000383ffff */
.L_x_28:
[----:B-1----:R-:W-:-:S07]  /*d3e0*/  MOV R2, UR17 ;  /* 0x0000001100027c02 */ /* 0x002fce0008000f00 */
.L_x_166:
[----:B-1----:R1:W2:Y:S02]  /*d3f0*/  SYNCS.PHASECHK.TRANS64.TRYWAIT P0, [R2+URZ+0x18], R5 ;  /* 0x00001805020075a7 */ /* 0x0022a400080011ff */
[----:B--2---:R-:W-:Y:S05]  /*d400*/  @!P0 NANOSLEEP.SYNCS 0x989680 ;  /* 0x009896800000895d */ /* 0x004fea0003900000 */
[----:B------:R-:W2:Y:S02]  /*d410*/  @!P0 SYNCS.PHASECHK.TRANS64 P0, [R2+URZ+0x18], R5 ;  /* 0x00001805020085a7 */ /* 0x000ea400080010ff */
[----:B--2---:R-:W-:Y:S05]  /*d420*/  @!P0 BRA `(.L_x_166) ;  /* 0xfffffffc00f08947 */ /* 0x004fea000383ffff */
[----:B------:R-:W-:Y:S05]  /*d430*/  BRA `(.L_x_27) ;  /* 0xffffff44007c7947 */ /* 0x000fea000383ffff */
.L_x_32:
[----:B-1----:R1:W2:Y:S02]  /*d440*/  SYNCS.PHASECHK.TRANS64.TRYWAIT P0, [R2+URZ+0x80], R3 ;  /* 0x00008003020075a7 */ /* 0x0022a400080011ff */
[----:B--2---:R-:W-:Y:S05]  /*d450*/  @!P0 NANOSLEEP.SYNCS 0x989680 ;  /* 0x009896800000895d */ /* 0x004fea0003900000 */
[----:B------:R-:W2:Y:S02]  /*d460*/  @!P0 SYNCS.PHASECHK.TRANS64 P0, [R2+URZ+0x80], R3 ;  /* 0x00008003020085a7 */ /* 0x000ea400080010ff */
[----:B--2---:R-:W-:Y:S05]  /*d470*/  @!P0 BRA `(.L_x_32) ;  /* 0xfffffffc00f08947 */ /* 0x004fea000383ffff */
[----:B------:R-:W-:Y:S05]  /*d480*/  BRA `(.L_x_167) ;  /* 0xffffff48000c7947 */ /* 0x000fea000383ffff */
.L_x_36:
[----:B----4-:R-:W-:-:S07]  /*d490*/  MOV R0, UR5 ;  /* 0x0000000500007c02 */ /* 0x010fce0008000f00 */
.L_x_168:
[----:B-1----:R1:W2:Y:S02]  /*d4a0*/  SYNCS.PHASECHK.TRANS64.TRYWAIT P0, [R0+URZ], R3 ;  /* 0x00000003000075a7 */ /* 0x0022a400080011ff */
[----:B--2---:R-:W-:Y:S05]  /*d4b0*/  @!P0 NANOSLEEP.SYNCS 0x989680 ;  /* 0x009896800000895d */ /* 0x004fea0003900000 */
[----:B------:R-:W2:Y:S02]  /*d4c0*/  @!P0 SYNCS.PHASECHK.TRANS64 P0, [R0+URZ], R3 ;  /* 0x00000003000085a7 */ /* 0x000ea400080010ff */
[----:B--2---:R-:W-:Y:S05]  /*d4d0*/  @!P0 BRA `(.L_x_168) ;  /* 0xfffffffc00f08947 */ /* 0x004fea000383ffff */
[----:B------:R-:W-:Y:S05]  /*d4e0*/  BRA `(.L_x_169) ;  /* 0xffffff4c007c7947 */ /* 0x000fea000383ffff */
.L_x_37:
[----:B----4-:R-:W-:-:S07]  /*d4f0*/  MOV R0, UR5 ;  /* 0x0000000500007c02 */ /* 0x010fce0008000f00 */
.L_x_170:
[----:B-1----:R1:W2:Y:S02]  /*d500*/  SYNCS.PHASECHK.TRANS64.TRYWAIT P0, [R0+URZ], R3 ;  /* 0x00000003000075a7 */ /* 0x0022a400080011ff */
[----:B--2---:R-:W-:Y:S05]  /*d510*/  @!P0 NANOSLEEP.SYNCS 0x989680 ;  /* 0x009896800000895d */ /* 0x004fea0003900000 */
[----:B------:R-:W2:Y:S02]  /*d520*/  @!P0 SYNCS.PHASECHK.TRANS64 P0, [R0+URZ], R3 ;  /* 0x00000003000085a7 */ /* 0x000ea400080010ff */
[----:B--2---:R-:W-:Y:S05]  /*d530*/  @!P0 BRA `(.L_x_170) ;  /* 0xfffffffc00f08947 */ /* 0x004fea000383ffff */
[----:B------:R-:W-:Y:S05]  /*d540*/  BRA `(.L_x_171) ;  /* 0xffffff4c00887947 */ /* 0x000fea000383ffff */
.L_x_40:
[----:B-1----:R1:W2:Y:S02]  /*d550*/  SYNCS.PHASECHK.TRANS64.TRYWAIT P0, [R0+URZ+0xc0], R5 ;  /* 0x0000c005000075a7 */ /* 0x0022a400080011ff */
[----:B--2---:R-:W-:Y:S05]  /*d560*/  @!P0 NANOSLEEP.SYNCS 0x989680 ;  /* 0x009896800000895d */ /* 0x004fea0003900000 */
[----:B------:R-:W2:Y:S02]  /*d570*/  @!P0 SYNCS.PHASECHK.TRANS64 P0, [R0+URZ+0xc0], R5 ;  /* 0x0000c005000085a7 */ /* 0x000ea400080010ff */
[----:B--2---:R-:W-:Y:S05]  /*d580*/  @!P0 BRA `(.L_x_40) ;  /* 0xfffffffc00f08947 */ /* 0x004fea000383ffff */
[----:B------:R-:W-:Y:S05]  /*d590*/  BRA `(.L_x_172) ;  /* 0xffffff4c00e47947 */ /* 0x000fea000383ffff */
.L_x_41:
[----:B------:R-:W-:-:S07]  /*d5a0*/  MOV R0, UR5 ;  /* 0x0000000500007c02 */ /* 0x000fce0008000f00 */
.L_x_173:
[----:B-1----:R1:W2:Y:S02]  /*d5b0*/  SYNCS.PHASECHK.TRANS64.TRYWAIT P0, [R0+URZ+0x90], R5 ;  /* 0x00009005000075a7 */ /* 0x0022a400080011ff */
[----:B--2---:R-:W-:Y:S05]  /*d5c0*/  @!P0 NANOSLEEP.SYNCS 0x989680 ;  /* 0x009896800000895d */ /* 0x004fea0003900000 */
[----:B------:R-:W2:Y:S02]  /*d5d0*/  @!P0 SYNCS.PHASECHK.TRANS64 P0, [R0+URZ+0x90], R5 ;  /* 0x00009005000085a7 */ /* 0x000ea400080010ff */
[----:B--2---:R-:W-:Y:S05]  /*d5e0*/  @!P0 BRA `(.L_x_173) ;  /* 0xfffffffc00f08947 */ /* 0x004fea000383ffff */
[----:B------:R-:W-:Y:S05]  /*d5f0*/  BRA `(.L_x_174) ;  /* 0xffffff4c00f47947 */ /* 0x000fea000383ffff */
.L_x_42:
[----:B-1----:R1:W2:Y:S02]  /*d600*/  SYNCS.PHASECHK.TRANS64.TRYWAIT P1, [R0+URZ+0x80], R5 ;  /* 0x00008005000075a7 */ /* 0x0022a400080211ff */
[----:B--2---:R-:W-:Y:S05]  /*d610*/  @!P1 NANOSLEEP.SYNCS 0x989680 ;  /* 0x009896800000995d */ /* 0x004fea0003900000 */
[----:B------:R-:W2:Y:S02]  /*d620*/  @!P1 SYNCS.PHASECHK.TRANS64 P1, [R0+URZ+0x80], R5 ;  /* 0x00008005000095a7 */ /* 0x000ea400080210ff */
[----:B--2---:R-:W-:Y:S05]  /*d630*/  @!P1 BRA `(.L_x_42) ;  /* 0xfffffffc00f09947 */ /* 0x004fea000383ffff */
[----:B------:R-:W-:Y:S05]  /*d640*/  BRA `(.L_x_175) ;  /* 0xffffff5000247947 */ /* 0x000fea000383ffff */
.L_x_45:
[----:B------:R-:W-:-:S07]  /*d650*/  MOV R0, UR5 ;  /* 0x0000000500007c02 */ /* 0x000fce0008000f00 */
.L_x_176:
[----:B-1----:R1:W2:Y:S02]  /*d660*/  SYNCS.PHASECHK.TRANS64.TRYWAIT P0, [R0+URZ+0x90], R3 ;  /* 0x00009003000075a7 */ /* 0x0022a400080011ff */
[----:B--2---:R-:W-:Y:S05]  /*d670*/  @!P0 NANOSLEEP.SYNCS 0x989680 ;  /* 0x009896800000895d */ /* 0x004fea0003900000 */
[----:B------:R-:W2:Y:S02]  /*d680*/  @!P0 SYNCS.PHASECHK.TRANS64 P0, [R0+URZ+0x90], R3 ;  /* 0x00009003000085a7 */ /* 0x000ea400080010ff */
[----:B--2---:R-:W-:Y:S05]  /*d690*/  @!P0 BRA `(.L_x_176) ;  /* 0xfffffffc00f08947 */ /* 0x004fea000383ffff */
[----:B------:R-:W-:Y:S05]  /*d6a0*/  BRA `(.L_x_44) ;  /* 0xffffff5000787947 */ /* 0x000fea000383ffff */
.L_x_52:
[----:B-1----:R1:W2:Y:S02]  /*d6b0*/  SYNCS.PHASECHK.TRANS64.TRYWAIT P1, [R0+URZ+0x80], R5 ;  /* 0x00008005000075a7 */ /* 0x0022a400080211ff */
[----:B--2---:R-:W-:Y:S05]  /*d6c0*/  @!P1 NANOSLEEP.SYNCS 0x989680 ;  /* 0x009896800000995d */ /* 0x004fea0003900000 */
[----:B------:R-:W2:Y:S02]  /*d6d0*/  @!P1 SYNCS.PHASECHK.TRANS64 P1, [R0+URZ+0x80], R5 ;  /* 0x00008005000095a7 */ /* 0x000ea400080210ff */
[----:B--2---:R-:W-:Y:S05]  /*d6e0*/  @!P1 BRA `(.L_x_52) ;  /* 0xfffffffc00f09947 */ /* 0x004fea000383ffff */
[----:B------:R-:W-:Y:S05]  /*d6f0*/  BRA `(.L_x_177) ;  /* 0xffffff5400e87947 */ /* 0x000fea000383ffff */
.L_x_53:
[----:B------:R-:W-:-:S07]  /*d700*/  MOV R3, UR7 ;  /* 0x0000000700037c02 */ /* 0x000fce0008000f00 */
.L_x_178:
[----:B-1----:R1:W2:Y:S02]  /*d710*/  SYNCS.PHASECHK.TRANS64.TRYWAIT P0, [R3+URZ+0xb0], R0 ;  /* 0x0000b000030075a7 */ /* 0x0022a400080011ff */
[----:B--2---:R-:W-:Y:S05]  /*d720*/  @!P0 NANOSLEEP.SYNCS 0x989680 ;  /* 0x009896800000895d */ /* 0x004fea0003900000 */
[----:B------:R-:W2:Y:S02]  /*d730*/  @!P0 SYNCS.PHASECHK.TRANS64 P0, [R3+URZ+0xb0], R0 ;  /* 0x0000b000030085a7 */ /* 0x000ea400080010ff */
[----:B--2---:R-:W-:Y:S05]  /*d740*/  @!P0 BRA `(.L_x_178) ;  /* 0xfffffffc00f08947 */ /* 0x004fea000383ffff */
[----:B------:R-:W-:Y:S05]  /*d750*/  BRA `(.L_x_179) ;  /* 0xffffff5800207947 */ /* 0x000fea000383ffff */
.L_x_56:
[----:B------:R-:W-:Y:S07]  /*d760*/  MOV R0, UR6 ;  /* 0x0000000600007c02 */ /* 0x000fee0008000f00 */
.L_x_180:
[----:B-1----:R1:W2:Y:S02]  /*d770*/  SYNCS.PHASECHK.TRANS64.TRYWAIT P0, [R0+URZ], R3 ;  /* 0x00000003000075a7 */ /* 0x0022a400080011ff */
[----:B--2---:R-:W-:Y:S05]  /*d780*/  @!P0 NANOSLEEP.SYNCS 0x989680 ;  /* 0x009896800000895d */ /* 0x004fea0003900000 */
[----:B------:R-:W2:Y:S02]  /*d790*/  @!P0 SYNCS.PHASECHK.TRANS64 P0, [R0+URZ], R3 ;  /* 0x00000003000085a7 */ /* 0x000ea400080010ff */
[----:B--2---:R-:W-:Y:S05]  /*d7a0*/  @!P0 BRA `(.L_x_180) ;  /* 0xfffffffc00f08947 */ /* 0x004fea000383ffff */
[----:B------:R-:W-:Y:S05]  /*d7b0*/  BRA `(.L_x_55) ;  /* 0xffffff58003c7947 */ /* 0x000fea000383ffff */
.L_x_59:
[----:B------:R-:W-:-:S07]  /*d7c0*/  MOV R0, UR6 ;  /* 0x0000000600007c02 */ /* 0x000fce0008000f00 */
.L_x_181:
[----:B--2---:R2:W4:Y:S02]  /*d7d0*/  SYNCS.PHASECHK.TRANS64.TRYWAIT P0, [R0+URZ], R3 ;  /* 0x00000003000075a7 */ /* 0x00452400080011ff */
[----:B----4-:R-:W-:Y:S05]  /*d7e0*/  @!P0 NANOSLEEP.SYNCS 0x989680 ;  /* 0x009896800000895d */ /* 0x010fea0003900000 */
[----:B------:R-:W4:Y:S02]  /*d7f0*/  @!P0 SYNCS.PHASECHK.TRANS64 P0, [R0+URZ], R3 ;  /* 0x00000003000085a7 */ /* 0x000f2400080010ff */
[----:B----4-:R-:W-:Y:S05]  /*d800*/  @!P0 BRA `(.L_x_181) ;  /* 0xfffffffc00f08947 */ /* 0x010fea000383ffff */
[----:B------:R-:W-:Y:S05]  /*d810*/  BRA `(.L_x_182) ;  /* 0xffffff5c00187947 */ /* 0x000fea000383ffff */
.L_x_60:
[----:B------:R-:W-:-:S07]  /*d820*/  MOV R0, UR7 ;  /* 0x0000000700007c02 */ /* 0x000fce0008000f00 */
.L_x_183:
[----:B-1----:R1:W2:Y:S02]  /*d830*/  SYNCS.PHASECHK.TRANS64.TRYWAIT P0, [R0+URZ], R3 ;  /* 0x00000003000075a7 */ /* 0x0022a400080011ff */
[----:B--2---:R-:W-:Y:S05]  /*d840*/  @!P0 NANOSLEEP.SYNCS 0x989680 ;  /* 0x009896800000895d */ /* 0x004fea0003900000 */
[----:B------:R-:W2:Y:S02]  /*d850*/  @!P0 SYNCS.PHASECHK.TRANS64 P0, [R0+URZ], R3 ;  /* 0x00000003000085a7 */ /* 0x000ea400080010ff */
[----:B--2---:R-:W-:Y:S05]  /*d860*/  @!P0 BRA `(.L_x_183) ;  /* 0xfffffffc00f08947 */ /* 0x004fea000383ffff */
[----:B------:R-:W-:Y:S05]  /*d870*/  BRA `(.L_x_184) ;  /* 0xffffff5c00247947 */ /* 0x000fea000383ffff */
.L_x_65:
[----:B--2---:R2:W3:Y:S02]  /*d880*/  SYNCS.PHASECHK.TRANS64.TRYWAIT P0, [R0+URZ+0x80], R3 ;  /* 0x00008003000075a7 */ /* 0x0044e400080011ff */
[----:B---3--:R-:W-:Y:S05]  /*d890*/  @!P0 NANOSLEEP.SYNCS 0x989680 ;  /* 0x009896800000895d */ /* 0x008fea0003900000 */
[----:B------:R-:W3:Y:S02]  /*d8a0*/  @!P0 SYNCS.PHASECHK.TRANS64 P0, [R0+URZ+0x80], R3 ;  /* 0x00008003000085a7 */ /* 0x000ee400080010ff */
[----:B---3--:R-:W-:Y:S05]  /*d8b0*/  @!P0 BRA `(.L_x_65) ;  /* 0xfffffffc00f08947 */ /* 0x008fea000383ffff */
[----:B------:R-:W-:Y:S05]  /*d8c0*/  BRA `(.L_x_185) ;  /* 0xffffff6000287947 */ /* 0x000fea000383ffff */
.L_x_68:
[----:B------:R-:W-:Y:S07]  /*d8d0*/  MOV R0, UR7 ;  /* 0x0000000700007c02 */ /* 0x000fee0008000f00 */
.L_x_186:
[----:B--2---:R2:W3:Y:S02]  /*d8e0*/  SYNCS.PHASECHK.TRANS64.TRYWAIT P0, [R0+URZ+0x78], R3 ;  /* 0x00007803000075a7 */ /* 0x0044e400080011ff */
[----:B---3--:R-:W-:Y:S05]  /*d8f0*/  @!P0 NANOSLEEP.SYNCS 0x989680 ;  /* 0x009896800000895d */ /* 0x008fea0003900000 */
[----:B------:R-:W3:Y:S02]  /*d900*/  @!P0 SYNCS.PHASECHK.TRANS64 P0, [R0+URZ+0x78], R3 ;  /* 0x00007803000085a7 */ /* 0x000ee400080010ff */
[----:B---3--:R-:W-:Y:S05]  /*d910*/  @!P0 BRA `(.L_x_186) ;  /* 0xfffffffc00f08947 */ /* 0x008fea000383ffff */
[----:B------:R-:W-:Y:S05]  /*d920*/  BRA `(.L_x_67) ;  /* 0xffffff6400087947 */ /* 0x000fea000383ffff */
.L_x_71:
[----:B------:R-:W-:Y:S07]  /*d930*/  MOV R3, UR7 ;  /* 0x0000000700037c02 */ /* 0x000fee0008000f00 */
.L_x_187:
[----:B-1----:R1:W2:Y:S02]  /*d940*/  SYNCS.PHASECHK.TRANS64.TRYWAIT P0, [R3+URZ+0x50], R12 ;  /* 0x0000500c030075a7 */ /* 0x0022a400080011ff */
[----:B--2---:R-:W-:Y:S05]  /*d950*/  @!P0 NANOSLEEP.SYNCS 0x989680 ;  /* 0x009896800000895d */ /* 0x004fea0003900000 */
[----:B------:R-:W2:Y:S02]  /*d960*/  @!P0 SYNCS.PHASECHK.TRANS64 P0, [R3+URZ+0x50], R12 ;  /* 0x0000500c030085a7 */ /* 0x000ea400080010ff */
[----:B--2---:R-:W-:Y:S05]  /*d970*/  @!P0 BRA `(.L_x_187) ;  /* 0xfffffffc00f08947 */ /* 0x004fea000383ffff */
[----:B------:R-:W-:Y:S05]  /*d980*/  BRA `(.L_x_188) ;  /* 0xffffff6400847947 */ /* 0x000fea000383ffff */
.L_x_72:
[----:B-1----:R-:W-:Y:S07]  /*d990*/  MOV R3, UR7 ;  /* 0x0000000700037c02 */ /* 0x002fee0008000f00 */
.L_x_189:
[----:B-1----:R1:W2:Y:S02]  /*d9a0*/  SYNCS.PHASECHK.TRANS64.TRYWAIT P0, [R3+URZ+0x58], R12 ;  /* 0x0000580c030075a7 */ /* 0x0022a400080011ff */
[----:B--2---:R-:W-:Y:S05]  /*d9b0*/  @!P0 NANOSLEEP.SYNCS 0x989680 ;  /* 0x009896800000895d */ /* 0x004fea0003900000 */
[----:B------:R-:W2:Y:S02]  /*d9c0*/  @!P0 SYNCS.PHASECHK.TRANS64 P0, [R3+URZ+0x58], R12 ;  /* 0x0000580c030085a7 */ /* 0x000ea400080010ff */
[----:B--2---:R-:W-:Y:S05]  /*d9d0*/  @!P0 BRA `(.L_x_189) ;  /* 0xfffffffc00f08947 */ /* 0x004fea000383ffff */
[----:B------:R-:W-:Y:S05]  /*d9e0*/  BRA `(.L_x_190) ;  /* 0xffffff6400c47947 */ /* 0x000fea000383ffff */
.L_x_73:
[----:B-1----:R-:W-:Y:S07]  /*d9f0*/  MOV R3, UR7 ;  /* 0x0000000700037c02 */ /* 0x002fee0008000f00 */
.L_x_191:
[----:B-1----:R1:W2:Y:S02]  /*da00*/  SYNCS.PHASECHK.TRANS64.TRYWAIT P0, [R3+URZ+0x60], R12 ;  /* 0x0000600c030075a7 */ /* 0x0022a400080011ff */
[----:B--2---:R-:W-:Y:S05]  /*da10*/  @!P0 NANOSLEEP.SYNCS 0x989680 ;  /* 0x009896800000895d */ /* 0x004fea0003900000 */
[----:B------:R-:W2:Y:S02]  /*da20*/  @!P0 SYNCS.PHASECHK.TRANS64 P0, [R3+URZ+0x60], R12 ;  /* 0x0000600c030085a7 */ /* 0x000ea400080010ff */
[----:B--2---:R-:W-:Y:S05]  /*da30*/  @!P0 BRA `(.L_x_191) ;  /* 0xfffffffc00f08947 */ /* 0x004fea000383ffff */
[----:B------:R-:W-:Y:S05]  /*da40*/  BRA `(.L_x_192) ;  /* 0xffffff6800087947 */ /* 0x000fea000383ffff */
.L_x_74:
[----:B-1----:R-:W-:Y:S07]  /*da50*/  MOV R3, UR7 ;  /* 0x0000000700037c02 */ /* 0x002fee0008000f00 */
.L_x_193:
[----:B-1----:R1:W2:Y:S02]  /*da60*/  SYNCS.PHASECHK.TRANS64.TRYWAIT P0, [R3+URZ+0x68], R12 ;  /* 0x0000680c030075a7 */ /* 0x0022a400080011ff */
[----:B--2---:R-:W-:Y:S05]  /*da70*/  @!P0 NANOSLEEP.SYNCS 0x989680 ;  /* 0x009896800000895d */ /* 0x004fea0003900000 */
[----:B------:R-:W2:Y:S02]  /*da80*/  @!P0 SYNCS.PHASECHK.TRANS64 P0, [R3+URZ+0x68], R12 ;  /* 0x0000680c030085a7 */ /* 0x000ea400080010ff */
[----:B--2---:R-:W-:Y:S05]  /*da90*/  @!P0 BRA `(.L_x_193) ;  /* 0xfffffffc00f08947 */ /* 0x004fea000383ffff */
[----:B------:R-:W-:Y:S05]  /*daa0*/  BRA `(.L_x_194) ;  /* 0xffffff6800507947 */ /* 0x000fea000383ffff */
.L_x_75:
[----:B-1----:R-:W-:Y:S07]  /*dab0*/  MOV R3, UR7 ;  /* 0x0000000700037c02 */ /* 0x002fee0008000f00 */
.L_x_195:
[----:B-1----:R1:W2:Y:S02]  /*dac0*/  SYNCS.PHASECHK.TRANS64.TRYWAIT P0, [R3+URZ+0x50], R20 ;  /* 0x00005014030075a7 */ /* 0x0022a400080011ff */
[----:B--2---:R-:W-:Y:S05]  /*dad0*/  @!P0 NANOSLEEP.SYNCS 0x989680 ;  /* 0x009896800000895d */ /* 0x004fea0003900000 */
[----:B------:R-:W2:Y:S02]  /*dae0*/  @!P0 SYNCS.PHASECHK.TRANS64 P0, [R3+URZ+0x50], R20 ;  /* 0x00005014030085a7 */ /* 0x000ea400080010ff */
[----:B--2---:R-:W-:Y:S05]  /*daf0*/  @!P0 BRA `(.L_x_195) ;  /* 0xfffffffc00f08947 */ /* 0x004fea000383ffff */
[----:B------:R-:W-:Y:S05]  /*db00*/  BRA `(.L_x_196) ;  /* 0xffffff68009c7947 */ /* 0x000fea000383ffff */
.L_x_76:
[----:B-1----:R-:W-:Y:S07]  /*db10*/  MOV R3, UR7 ;  /* 0x0000000700037c02 */ /* 0x002fee0008000f00 */
.L_x_197:
[----:B-1----:R1:W2:Y:S02]  /*db20*/  SYNCS.PHASECHK.TRANS64.TRYWAIT P0, [R3+URZ+0x58], R20 ;  /* 0x00005814030075a7 */ /* 0x0022a400080011ff */
[----:B--2---:R-:W-:Y:S05]  /*db30*/  @!P0 NANOSLEEP.SYNCS 0x989680 ;  /* 0x009896800000895d */ /* 0x004fea0003900000 */
[----:B------:R-:W2:Y:S02]  /*db40*/  @!P0 SYNCS.PHASECHK.TRANS64 P0, [R3+URZ+0x58], R20 ;  /* 0x00005814030085a7 */ /* 0x000ea400080010ff */
[----:B--2---:R-:W-:Y:S05]  /*db50*/  @!P0 BRA `(.L_x_197) ;  /* 0xfffffffc00f08947 */ /* 0x004fea000383ffff */
[----:B------:R-:W-:Y:S05]  /*db60*/  BRA `(.L_x_198) ;  /* 0xffffff6800e47947 */ /* 0x000fea000383ffff */
.L_x_77:
[----:B-1----:R-:W-:Y:S07]  /*db70*/  MOV R3, UR7 ;  /* 0x0000000700037c02 */ /* 0x002fee0008000f00 */
.L_x_199:
[----:B-1----:R1:W2:Y:S02]  /*db80*/  SYNCS.PHASECHK.TRANS64.TRYWAIT P0, [R3+URZ+0x60], R20 ;  /* 0x00006014030075a7 */ /* 0x0022a400080011ff */
[----:B--2---:R-:W-:Y:S05]  /*db90*/  @!P0 NANOSLEEP.SYNCS 0x989680 ;  /* 0x009896800000895d */ /* 0x004fea0003900000 */
[----:B------:R-:W2:Y:S02]  /*dba0*/  @!P0 SYNCS.PHASECHK.TRANS64 P0, [R3+URZ+0x60], R20 ;  /* 0x00006014030085a7 */ /* 0x000ea400080010ff */
[----:B--2---:R-:W-:Y:S05]  /*dbb0*/  @!P0 BRA `(.L_x_199) ;  /* 0xfffffffc00f08947 */ /* 0x004fea000383ffff */
[----:B------:R-:W-:Y:S05]  /*dbc0*/  BRA `(.L_x_200) ;  /* 0xffffff6c002c7947 */ /* 0x000fea000383ffff */
.L_x_78:
[----:B------:R-:W-:Y:S07]  /*dbd0*/  MOV R3, UR7 ;  /* 0x0000000700037c02 */ /* 0x000fee0008000f00 */
.L_x_201:
[----:B-1----:R1:W2:Y:S02]  /*dbe0*/  SYNCS.PHASECHK.TRANS64.TRYWAIT P0, [R3+URZ+0x68], R20 ;  /* 0x00006814030075a7 */ /* 0x0022a400080011ff */
[----:B--2---:R-:W-:Y:S05]  /*dbf0*/  @!P0 NANOSLEEP.SYNCS 0x989680 ;  /* 0x009896800000895d */ /* 0x004fea0003900000 */
[----:B------:R-:W2:Y:S02]  /*dc00*/  @!P0 SYNCS.PHASECHK.TRANS64 P0, [R3+URZ+0x68], R20 ;  /* 0x00006814030085a7 */ /* 0x000ea400080010ff */
[----:B--2---:R-:W-:Y:S05]  /*dc10*/  @!P0 BRA `(.L_x_201) ;  /* 0xfffffffc00f08947 */ /* 0x004fea000383ffff */
[----:B------:R-:W-:Y:S05]  /*dc20*/  BRA `(.L_x_202) ;  /* 0xffffff6c00b47947 */ /* 0x000fea000383ffff */
.L_x_80:
[----:B------:R-:W-:-:S07]  /*dc30*/  MOV R3, UR7 ;  /* 0x0000000700037c02 */ /* 0x000fce0008000f00 */
.L_x_203:
[----:B-1----:R1:W3:Y:S02]  /*dc40*/  SYNCS.PHASECHK.TRANS64.TRYWAIT P0, [R3+URZ+0x50], R12 ;  /* 0x0000500c030075a7 */ /* 0x0022e400080011ff */
[----:B---3--:R-:W-:Y:S05]  /*dc50*/  @!P0 NANOSLEEP.SYNCS 0x989680 ;  /* 0x009896800000895d */ /* 0x008fea0003900000 */
[----:B------:R-:W3:Y:S02]  /*dc60*/  @!P0 SYNCS.PHASECHK.TRANS64 P0, [R3+URZ+0x50], R12 ;  /* 0x0000500c030085a7 */ /* 0x000ee400080010ff */
[----:B---3--:R-:W-:Y:S05]  /*dc70*/  @!P0 BRA `(.L_x_203) ;  /* 0xfffffffc00f08947 */ /* 0x008fea000383ffff */
[----:B------:R-:W-:Y:S05]  /*dc80*/  BRA `(.L_x_204) ;  /* 0xffffff70001c7947 */ /* 0x000fea000383ffff */
.L_x_81:
[----:B-1----:R-:W-:-:S07]  /*dc90*/  MOV R3, UR7 ;  /* 0x0000000700037c02 */ /* 0x002fce0008000f00 */
.L_x_205:
[----:B-1----:R1:W3:Y:S02]  /*dca0*/  SYNCS.PHASECHK.TRANS64.TRYWAIT P0, [R3+URZ+0x58], R12 ;  /* 0x0000580c030075a7 */ /* 0x0022e400080011ff */
[----:B---3--:R-:W-:Y:S05]  /*dcb0*/  @!P0 NANOSLEEP.SYNCS 0x989680 ;  /* 0x009896800000895d */ /* 0x008fea0003900000 */
[----:B------:R-:W3:Y:S02]  /*dcc0*/  @!P0 SYNCS.PHASECHK.TRANS64 P0, [R3+URZ+0x58], R12 ;  /* 0x0000580c030085a7 */ /* 0x000ee400080010ff */
[----:B---3--:R-:W-:Y:S05]  /*dcd0*/  @!P0 BRA `(.L_x_205) ;  /* 0xfffffffc00f08947 */ /* 0x008fea000383ffff */
[----:B------:R-:W-:Y:S05]  /*dce0*/  BRA `(.L_x_206) ;  /* 0xffffff70000c7947 */ /* 0x000fea000383ffff */
.L_x_82:
[----:B-1----:R-:W-:-:S07]  /*dcf0*/  MOV R3, UR7 ;  /* 0x0000000700037c02 */ /* 0x002fce0008000f00 */
.L_x_207:
[----:B-1----:R1:W3:Y:S02]  /*dd00*/  SYNCS.PHASECHK.TRANS64.TRYWAIT P0, [R3+URZ+0x60], R12 ;  /* 0x0000600c030075a7 */ /* 0x0022e400080011ff */
[----:B---3--:R-:W-:Y:S05]  /*dd10*/  @!P0 NANOSLEEP.SYNCS 0x989680 ;  /* 0x009896800000895d */ /* 0x008fea0003900000 */
[----:B------:R-:W3:Y:S02]  /*dd20*/  @!P0 SYNCS.PHASECHK.TRANS64 P0, [R3+URZ+0x60], R12 ;  /* 0x0000600c030085a7 */ /* 0x000ee400080010ff */
[----:B---3--:R-:W-:Y:S05]  /*dd30*/  @!P0 BRA `(.L_x_207) ;  /* 0xfffffffc00f08947 */ /* 0x008fea000383ffff */
[----:B------:R-:W-:Y:S05]  /*dd40*/  BRA `(.L_x_208) ;  /* 0xffffff7000007947 */ /* 0x000fea000383ffff */
.L_x_84:
[----:B--2---:R2:W4:Y:S02]  /*dd50*/  SYNCS.PHASECHK.TRANS64.TRYWAIT P0, [R0+URZ+0x80], R3 ;  /* 0x00008003000075a7 */ /* 0x00452400080011ff */
[----:B----4-:R-:W-:Y:S05]  /*dd60*/  @!P0 NANOSLEEP.SYNCS 0x989680 ;  /* 0x009896800000895d */ /* 0x010fea0003900000 */
[----:B------:R-:W4:Y:S02]  /*dd70*/  @!P0 SYNCS.PHASECHK.TRANS64 P0, [R0+URZ+0x80], R3 ;  /* 0x00008003000085a7 */ /* 0x000f2400080010ff */
[----:B----4-:R-:W-:Y:S05]  /*dd80*/  @!P0 BRA `(.L_x_84) ;  /* 0xfffffffc00f08947 */ /* 0x010fea000383ffff */
[----:B------:R-:W-:Y:S05]  /*dd90*/  BRA `(.L_x_209) ;  /* 0xffffff7000d07947 */ /* 0x000fea000383ffff */
.L_x_95:
[----:B-1----:R-:W-:Y:S04]  /*dda0*/  MOV R2, UR48 ;  /* 0x0000003000027c02 */ /* 0x002fe80008000f00 */
[----:B------:R1:W3:Y:S03]  /*ddb0*/  SYNCS.PHASECHK.TRANS64.TRYWAIT P1, [R2+URZ+0x30], R3 ;  /* 0x00003003020075a7 */ /* 0x0002e600080211ff */
[----:B---3--:R-:W-:Y:S05]  /*ddc0*/  @!P1 NANOSLEEP.SYNCS 0x989680 ;  /* 0x009896800000995d */ /* 0x008fea0003900000 */
[----:B------:R-:W3:Y:S02]  /*ddd0*/  @!P1 SYNCS.PHASECHK.TRANS64 P1, [R2+URZ+0x30], R3 ;  /* 0x00003003020095a7 */ /* 0x000ee400080210ff */
[----:B---3--:R-:W-:Y:S05]  /*dde0*/  @!P1 BRA `(.L_x_95) ;  /* 0xfffffffc00ec9947 */ /* 0x008fea000383ffff */
[----:B------:R-:W-:Y:S05]  /*ddf0*/  BRA `(.L_x_94) ;  /* 0xffffff80004c7947 */ /* 0x000fea000383ffff */
.L_x_97:
[----:B-1----:R1:W4:Y:S02]  /*de00*/  SYNCS.PHASECHK.TRANS64.TRYWAIT P0, [R59+URZ+0xa0], R0 ;  /* 0x0000a0003b0075a7 */ /* 0x00232400080011ff */
[----:B----4-:R-:W-:Y:S05]  /*de10*/  @!P0 NANOSLEEP.SYNCS 0x989680 ;  /* 0x009896800000895d */ /* 0x010fea0003900000 */
[----:B------:R-:W4:Y:S02]  /*de20*/  @!P0 SYNCS.PHASECHK.TRANS64 P0, [R59+URZ+0xa0], R0 ;  /* 0x0000a0003b0085a7 */ /* 0x000f2400080010ff */
[----:B----4-:R-:W-:Y:S05]  /*de30*/  @!P0 BRA `(.L_x_97) ;  /* 0xfffffffc00f08947 */ /* 0x010fea000383ffff */
[----:B------:R-:W-:Y:S05]  /*de40*/  BRA `(.L_x_96) ;  /* 0xffffff8000847947 */ /* 0x000fea000383ffff */
.L_x_106:
[----:B-1----:R1:W2:Y:S02]  /*de50*/  SYNCS.PHASECHK.TRANS64.TRYWAIT P0, [R3+URZ+0x30], R0 ;  /* 0x00003000030075a7 */ /* 0x0022a400080011ff */
[----:B--2---:R-:W-:Y:S05]  /*de60*/  @!P0 NANOSLEEP.SYNCS 0x989680 ;  /* 0x009896800000895d */ /* 0x004fea0003900000 */
[----:B------:R-:W2:Y:S02]  /*de70*/  @!P0 SYNCS.PHASECHK.TRANS64 P0, [R3+URZ+0x30], R0 ;  /* 0x00003000030085a7 */ /* 0x000ea400080010ff */
[----:B--2---:R-:W-:Y:S05]  /*de80*/  @!P0 BRA `(.L_x_106) ;  /* 0xfffffffc00f08947 */ /* 0x004fea000383ffff */
[----:B------:R-:W-:Y:S05]  /*de90*/  BRA `(.L_x_105) ;  /* 0xffffff8c00b07947 */ /* 0x000fea000383ffff */
.L_x_114:
[----:B-1----:R1:W2:Y:S02]  /*dea0*/  SYNCS.PHASECHK.TRANS64.TRYWAIT P0, [R134+URZ+0x30], R5 ;  /* 0x00003005860075a7 */ /* 0x0022a400080011ff */
[----:B--2---:R-:W-:Y:S05]  /*deb0*/  @!P0 NANOSLEEP.SYNCS 0x989680 ;  /* 0x009896800000895d */ /* 0x004fea0003900000 */
[----:B------:R-:W2:Y:S02]  /*dec0*/  @!P0 SYNCS.PHASECHK.TRANS64 P0, [R134+URZ+0x30], R5 ;  /* 0x00003005860085a7 */ /* 0x000ea400080010ff */
[----:B--2---:R-:W-:Y:S05]  /*ded0*/  @!P0 BRA `(.L_x_114) ;  /* 0xfffffffc00f08947 */ /* 0x004fea000383ffff */
[----:B------:R-:W-:Y:S05]  /*dee0*/  BRA `(.L_x_113) ;  /* 0xffffff9c00247947 */ /* 0x000fea000383ffff */
.L_x_122:
[----:B-1----:R1:W2:Y:S02]  /*def0*/  SYNCS.PHASECHK.TRANS64.TRYWAIT P0, [R134+URZ+0x30], R5 ;  /* 0x00003005860075a7 */ /* 0x0022a400080011ff */
[----:B--2---:R-:W-:Y:S05]  /*df00*/  @!P0 NANOSLEEP.SYNCS 0x989680 ;  /* 0x009896800000895d */ /* 0x004fea0003900000 */
[----:B------:R-:W2:Y:S02]  /*df10*/  @!P0 SYNCS.PHASECHK.TRANS64 P0, [R134+URZ+0x30], R5 ;  /* 0x00003005860085a7 */ /* 0x000ea400080010ff */
[----:B--2---:R-:W-:Y:S05]  /*df20*/  @!P0 BRA `(.L_x_122) ;  /* 0xfffffffc00f08947 */ /* 0x004fea000383ffff */
[----:B------:R-:W-:Y:S05]  /*df30*/  BRA `(.L_x_121) ;  /* 0xffffffa8009c7947 */ /* 0x000fea000383ffff */
.L_x_130:
[----:B-1----:R1:W2:Y:S02]  /*df40*/  SYNCS.PHASECHK.TRANS64.TRYWAIT P0, [R135+URZ+0x30], R6 ;  /* 0x00003006870075a7 */ /* 0x0022a400080011ff */
[----:B--2---:R-:W-:Y:S05]  /*df50*/  @!P0 NANOSLEEP.SYNCS 0x989680 ;  /* 0x009896800000895d */ /* 0x004fea0003900000 */
[----:B------:R-:W2:Y:S02]  /*df60*/  @!P0 SYNCS.PHASECHK.TRANS64 P0, [R135+URZ+0x30], R6 ;  /* 0x00003006870085a7 */ /* 0x000ea400080010ff */
[----:B--2---:R-:W-:Y:S05]  /*df70*/  @!P0 BRA `(.L_x_130) ;  /* 0xfffffffc00f08947 */ /* 0x004fea000383ffff */
[----:B------:R-:W-:Y:S05]  /*df80*/  BRA `(.L_x_129) ;  /* 0xffffffb800187947 */ /* 0x000fea000383ffff */
.L_x_138:
[----:B-1----:R1:W2:Y:S02]  /*df90*/  SYNCS.PHASECHK.TRANS64.TRYWAIT P0, [R51+URZ+0x30], R6 ;  /* 0x00003006330075a7 */ /* 0x0022a400080011ff */
[----:B--2---:R-:W-:Y:S05]  /*dfa0*/  @!P0 NANOSLEEP.SYNCS 0x989680 ;  /* 0x009896800000895d */ /* 0x004fea0003900000 */
[----:B------:R-:W2:Y:S02]  /*dfb0*/  @!P0 SYNCS.PHASECHK.TRANS64 P0, [R51+URZ+0x30], R6 ;  /* 0x00003006330085a7 */ /* 0x000ea400080010ff */
[----:B--2---:R-:W-:Y:S05]  /*dfc0*/  @!P0 BRA `(.L_x_138) ;  /* 0xfffffffc00f08947 */ /* 0x004fea000383ffff */
[----:B------:R-:W-:Y:S05]  /*dfd0*/  BRA `(.L_x_137) ;  /* 0xffffffc400a87947 */ /* 0x000fea000383ffff */
.L_x_146:
[----:B-1----:R1:W4:Y:S02]  /*dfe0*/  SYNCS.PHASECHK.TRANS64.TRYWAIT P0, [R0+URZ+0x30], R7 ;  /* 0x00003007000075a7 */ /* 0x00232400080011ff */
[----:B----4-:R-:W-:Y:S05]  /*dff0*/  @!P0 NANOSLEEP.SYNCS 0x989680 ;  /* 0x009896800000895d */ /* 0x010fea0003900000 */
[----:B------:R-:W4:Y:S02]  /*e000*/  @!P0 SYNCS.PHASECHK.TRANS64 P0, [R0+URZ+0x30], R7 ;  /* 0x00003007000085a7 */ /* 0x000f2400080010ff */
[----:B----4-:R-:W-:Y:S05]  /*e010*/  @!P0 BRA `(.L_x_146) ;  /* 0xfffffffc00f08947 */ /* 0x010fea000383ffff */
[----:B------:R-:W-:Y:S05]  /*e020*/  BRA `(.L_x_145) ;  /* 0xffffffd4002c7947 */ /* 0x000fea000383ffff */
.L_x_154:
[----:B-1----:R1:W3:Y:S02]  /*e030*/  SYNCS.PHASECHK.TRANS64.TRYWAIT P0, [R0+URZ+0x30], R133 ;  /* 0x00003085000075a7 */ /* 0x0022e400080011ff */
[----:B---3--:R-:W-:Y:S05]  /*e040*/  @!P0 NANOSLEEP.SYNCS 0x989680 ;  /* 0x009896800000895d */ /* 0x008fea0003900000 */
[----:B------:R-:W3:Y:S02]  /*e050*/  @!P0 SYNCS.PHASECHK.TRANS64 P0, [R0+URZ+0x30], R133 ;  /* 0x00003085000085a7 */ /* 0x000ee400080010ff */
[----:B---3--:R-:W-:Y:S05]  /*e060*/  @!P0 BRA `(.L_x_154) ;  /* 0xfffffffc00f08947 */ /* 0x008fea000383ffff */
[----:B------:R-:W-:Y:S05]  /*e070*/  BRA `(.L_x_153) ;  /* 0xffffffe000b07947 */ /* 0x000fea000383ffff */
        .weak           $__internal_0_$__cuda_sm10x_tcgen05_guardrail_trap_col_being_dealloced_not_returned_by_alloc
        .type           $__internal_0_$__cuda_sm10x_tcgen05_guardrail_trap_col_being_dealloced_not_returned_by_alloc,@function
        .size           $__internal_0_$__cuda_sm10x_tcgen05_guardrail_trap_col_being_dealloced_not_returned_by_alloc,($__internal_1_$__cuda_sm10x_tcgen05_guardrail_trap_phase_invalid_during_alloc - $__internal_0_$__cuda_sm10x_tcgen05_guardrail_trap_col_being_dealloced_not_returned_by_alloc)
$__internal_0_$__cuda_sm10x_tcgen05_guardrail_trap_col_being_dealloced_not_returned_by_alloc:
[----:B------:R-:W-:Y:S05]  /*e080*/  BPT.TRAP 0x1 ;  /* 0x000000040000795c */ /* 0x000fea0000300000 */
[----:B------:R-:W-:-:S04]  /*e090*/  HFMA2 R3, -RZ, RZ, 0, 0 ;  /* 0x00000000ff037431 */ /* 0x000fc800000001ff */
[----:B------:R-:W-:Y:S05]  /*e0a0*/  RET.REL.NODEC R2 `(_ZN7cutlass13device_kernelINS_4gemm6kernel13GemmUniversalIN4cute5tupleIJiiiiEEENS1_10collective13CollectiveMmaINS1_35MainloopSm100TmaUmmaWarpSpecializedILi3ELi2ELi2ENS5_IJNS4_1CILi1EEESB_SB_EEEEENS5_IJNSA_ILi128EEENSA_ILi256EEENSA_ILi32EEEEEENS_10tfloat32_tENS5_IJlSB_lEEESI_SJ_NS4_8TiledMMAINS4_8MMA_AtomIJNS4_17SM100_MMA_TF32_SSISI_SI_fLi128ELi256ELNS4_4UMMA5MajorE0ELSO_0ELNSN_7ScaleInE0ELSP_0EEEEEENS4_6LayoutISC_NS5_IJNSA_ILi0EEEST_ST_EEEEENS5_IJNS4_10UnderscoreESW_SW_EEEEENS4_13SM90_TMA_LOADENS4_14ComposedLayoutINS4_7SwizzleILi3ELi4ELi3EEENS4_18smem_ptr_flag_bitsILi32EEENSS_INS5_IJNSA_ILi8EEESG_EEENS5_IJSG_SB_EEEEEEEvNS4_8identityESZ_S19_vS1A_EENS_8epilogue10collective18CollectiveEpilogueINS1C_23Sm100TmaWarpSpecializedILi4ELi2ELi32ELb1ELb0EEEJSH_NS5_IJNSS_ISE_SB_EENSS_ISG_SB_EEEEESI_SJ_SI_SJ_NS1C_6fusion15FusionCallbacksIS1G_NS1K_17LinearCombinationISI_fSI_fLNS_15FloatRoundStyleE2EEESH_S1J_JEEENS4_5SM1004TMEM4LOAD26SM100_TMEM_LOAD_32dp32b32xESZ_S19_NS4_39AutoVectorizingCopyWithAssumedAlignmentILi128EEENS4_14SM90_TMA_STOREES19_S1V_S1V_EEEvvEEEEvNT_6ParamsE) ;  /* 0xffffff1c02d47950 */ /* 0x000fea0003c3ffff */
        .weak           $__internal_1_$__cuda_sm10x_tcgen05_guardrail_trap_phase_invalid_during_alloc
        .type           $__internal_1_$__cuda_sm10x_tcgen05_guardrail_trap_phase_invalid_during_alloc,@function
        .size           $__internal_1_$__cuda_sm10x_tcgen05_guardrail_trap_phase_invalid_during_alloc,($__internal_2_$__cuda_sm10x_tcgen05_guardrail_trap_unallocated_columns_being_dealloced - $__internal_1_$__cuda_sm10x_tcgen05_guardrail_trap_phase_invalid_during_alloc)
$__internal_1_$__cuda_sm10x_tcgen05_guardrail_trap_phase_invalid_during_alloc:
[----:B------:R-:W-:Y:S05]  /*e0b0*/  BPT.TRAP 0x1 ;  /* 0x000000040000795c */ /* 0x000fea0000300000 */
[----:B------:R-:W-:-:S04]  /*e0c0*/  MOV R3, 0x0 ;  /* 0x0000000000037802 */ /* 0x000fc80000000f00 */
[----:B------:R-:W-:Y:S05]  /*e0d0*/  RET.REL.NODEC R2 `(_ZN7cutlass13device_kernelINS_4gemm6kernel13GemmUniversalIN4cute5tupleIJiiiiEEENS1_10collective13CollectiveMmaINS1_35MainloopSm100TmaUmmaWarpSpecializedILi3ELi2ELi2ENS5_IJNS4_1CILi1EEESB_SB_EEEEENS5_IJNSA_ILi128EEENSA_ILi256EEENSA_ILi32EEEEEENS_10tfloat32_tENS5_IJlSB_lEEESI_SJ_NS4_8TiledMMAINS4_8MMA_AtomIJNS4_17SM100_MMA_TF32_SSISI_SI_fLi128ELi256ELNS4_4UMMA5MajorE0ELSO_0ELNSN_7ScaleInE0ELSP_0EEEEEENS4_6LayoutISC_NS5_IJNSA_ILi0EEEST_ST_EEEEENS5_IJNS4_10UnderscoreESW_SW_EEEEENS4_13SM90_TMA_LOADENS4_14ComposedLayoutINS4_7SwizzleILi3ELi4ELi3EEENS4_18smem_ptr_flag_bitsILi32EEENSS_INS5_IJNSA_ILi8EEESG_EEENS5_IJSG_SB_EEEEEEEvNS4_8identityESZ_S19_vS1A_EENS_8epilogue10collective18CollectiveEpilogueINS1C_23Sm100TmaWarpSpecializedILi4ELi2ELi32ELb1ELb0EEEJSH_NS5_IJNSS_ISE_SB_EENSS_ISG_SB_EEEEESI_SJ_SI_SJ_NS1C_6fusion15FusionCallbacksIS1G_NS1K_17LinearCombinationISI_fSI_fLNS_15FloatRoundStyleE2EEESH_S1J_JEEENS4_5SM1004TMEM4LOAD26SM100_TMEM_LOAD_32dp32b32xESZ_S19_NS4_39AutoVectorizingCopyWithAssumedAlignmentILi128EEENS4_14SM90_TMA_STOREES19_S1V_S1V_EEEvvEEEEvNT_6ParamsE) ;  /* 0xffffff1c02c87950 */ /* 0x000fea0003c3ffff */
        .weak           $__internal_2_$__cuda_sm10x_tcgen05_guardrail_trap_unallocated_columns_being_dealloced
        .type           $__internal_2_$__cuda_sm10x_tcgen05_guardrail_trap_unallocated_columns_being_dealloced,@function
        .size           $__internal_2_$__cuda_sm10x_tcgen05_guardrail_trap_unallocated_columns_being_dealloced,(.L_x_211 - $__internal_2_$__cuda_sm10x_tcgen05_guardrail_trap_unallocated_columns_being_dealloced)
$__internal_2_$__cuda_sm10x_tcgen05_guardrail_trap_unallocated_columns_being_dealloced:
[----:B------:R-:W-:Y:S05]  /*e0e0*/  BPT.TRAP 0x1 ;  /* 0x000000040000795c */ /* 0x000fea0000300000 */
[----:B------:R-:W-:-:S04]  /*e0f0*/  HFMA2 R3, -RZ, RZ, 0, 0 ;  /* 0x00000000ff037431 */ /* 0x000fc800000001ff */
[----:B------:R-:W-:Y:S05]  /*e100*/  RET.REL.NODEC R2 `(_ZN7cutlass13device_kernelINS_4gemm6kernel13GemmUniversalIN4cute5tupleIJiiiiEEENS1_10collective13CollectiveMmaINS1_35MainloopSm100TmaUmmaWarpSpecializedILi3ELi2ELi2ENS5_IJNS4_1CILi1EEESB_SB_EEEEENS5_IJNSA_ILi128EEENSA_ILi256EEENSA_ILi32EEEEEENS_10tfloat32_tENS5_IJlSB_lEEESI_SJ_NS4_8TiledMMAINS4_8MMA_AtomIJNS4_17SM100_MMA_TF32_SSISI_SI_fLi128ELi256ELNS4_4UMMA5MajorE0ELSO_0ELNSN_7ScaleInE0ELSP_0EEEEEENS4_6LayoutISC_NS5_IJNSA_ILi0EEEST_ST_EEEEENS5_IJNS4_10UnderscoreESW_SW_EEEEENS4_13SM90_TMA_LOADENS4_14ComposedLayoutINS4_7SwizzleILi3ELi4ELi3EEENS4_18smem_ptr_flag_bitsILi32EEENSS_INS5_IJNSA_ILi8EEESG_EEENS5_IJSG_SB_EEEEEEEvNS4_8identityESZ_S19_vS1A_EENS_8epilogue10collective18CollectiveEpilogueINS1C_23Sm100TmaWarpSpecializedILi4ELi2ELi32ELb1ELb0EEEJSH_NS5_IJNSS_ISE_SB_EENSS_ISG_SB_EEEEESI_SJ_SI_SJ_NS1C_6fusion15FusionCallbacksIS1G_NS1K_17LinearCombinationISI_fSI_fLNS_15FloatRoundStyleE2EEESH_S1J_JEEENS4_5SM1004TMEM4LOAD26SM100_TMEM_LOAD_32dp32b32xESZ_S19_NS4_39AutoVectorizingCopyWithAssumedAlignmentILi128EEENS4_14SM90_TMA_STOREES19_S1V_S1V_EEEvvEEEEvNT_6ParamsE) ;  /* 0xffffff1c02bc7950 */ /* 0x000fea0003c3ffff */
.L_x_210:
[----:B------:R-:W-:-:S00]  /*e110*/  BRA `(.L_x_210) ;  /* 0xfffffffc00fc7947 */ /* 0x000fc0000383ffff */
[----:B------:R-:W-:-:S00]  /*e120*/  NOP ;  /* 0x0000000000007918 */ /* 0x000fc00000000000 */
        /* <DEDUP_REMOVED lines=13> */
.L_x_211:


//--------------------- .nv.global.init           --------------------------
	.section	.nv.global.init,"aw",@progbits
.nv.global.init:
	.type		$str$27,@object
	.size		$str$27,($str$28 - $str$27)
$str$27:
        /*0000*/ 	.byte	0x28, 0x61, 0x64, 0x64, 0x72, 0x65, 0x73, 0x73, 0x20, 0x26, 0x20, 0x6d, 0x61, 0x73, 0x6b, 0x29
        /*0010*/ 	.byte	0x20, 0x3d, 0x3d, 0x20, 0x30, 0x00
	.type		$str$28,@object
	.size		$str$28,($str$26 - $str$28)
$str$28:
        /*0016*/ 	.byte	0x2f, 0x74, 0x6d, 0x70, 0x2f, 0x63, 0x75, 0x74, 0x6c, 0x61, 0x73, 0x73, 0x5f, 0x73, 0x77, 0x65
        /*0026*/ 	.byte	0x65, 0x70, 0x5f, 0x73, 0x72, 0x63, 0x2f, 0x69, 0x6e, 0x63, 0x6c, 0x75, 0x64, 0x65, 0x2f, 0x63
        /*0036*/ 	.byte	0x75, 0x74, 0x65, 0x2f, 0x70, 0x6f, 0x69, 0x6e, 0x74, 0x65, 0x72, 0x5f, 0x66, 0x6c, 0x61, 0x67
        /*0046*/ 	.byte	0x67, 0x65, 0x64, 0x2e, 0x68, 0x70, 0x70, 0x00
	.type		$str$26,@object
	.size		$str$26,($str$25 - $str$26)
$str$26:
        /*004e*/ 	.byte	0x2f, 0x74, 0x6d, 0x70, 0x2f, 0x63, 0x75, 0x74, 0x6c, 0x61, 0x73, 0x73, 0x5f, 0x73, 0x77, 0x65
        /*005e*/ 	.byte	0x65, 0x70, 0x5f, 0x73, 0x72, 0x63, 0x2f, 0x69, 0x6e, 0x63, 0x6c, 0x75, 0x64, 0x65, 0x2f, 0x63
        /*006e*/ 	.byte	0x75, 0x74, 0x65, 0x2f, 0x61, 0x74, 0x6f, 0x6d, 0x2f, 0x63, 0x6f, 0x70, 0x79, 0x5f, 0x74, 0x72
        /*007e*/ 	.byte	0x61, 0x69, 0x74, 0x73, 0x5f, 0x73, 0x6d, 0x31, 0x30, 0x30, 0x2e, 0x68, 0x70, 0x70, 0x00
	.type		$str$25,@object
	.size		$str$25,(__unnamed_1 - $str$25)
$str$25:
        /*008d*/ 	.byte	0x28, 0x28, 0x75, 0x69, 0x6e, 0x74, 0x33, 0x32, 0x5f, 0x74, 0x28, 0x74, 0x68, 0x72, 0x65, 0x61
        /*009d*/ 	.byte	0x64, 0x49, 0x64, 0x78, 0x2e, 0x78, 0x29, 0x20, 0x2f, 0x20, 0x33, 0x32, 0x29, 0x20, 0x25, 0x20
        /*00ad*/ 	.byte	0x34, 0x29, 0x20, 0x3d, 0x3d, 0x20, 0x28, 0x28, 0x28, 0x74, 0x6d, 0x65, 0x6d, 0x5f, 0x61, 0x64
        /*00bd*/ 	.byte	0x64, 0x72, 0x20, 0x3e, 0x3e, 0x20, 0x31, 0x36, 0x29, 0x20, 0x2f, 0x20, 0x33, 0x32, 0x29, 0x20
        /*00cd*/ 	.byte	0x25, 0x20, 0x34, 0x29, 0x00
	.type		__unnamed_1,@object
	.size		__unnamed_1,(__unnamed_2 - __unnamed_1)
__unnamed_1:
        /*00d2*/ 	.byte	0x61, 0x75, 0x74, 0x6f, 0x20, 0x63, 0x75, 0x74, 0x65, 0x3a, 0x3a, 0x61, 0x73, 0x5f, 0x70, 0x6f
        /* <DEDUP_REMOVED lines=24> */
        /*0262*/ 	.byte	0x34, 0x30, 0x39, 0x36, 0x3e, 0x3e, 0x3e, 0x3e, 0x5d, 0x00
	.type		__unnamed_2,@object
	.size		__unnamed_2,(.L_2 - __unnamed_2)
__unnamed_2:
        /* <DEDUP_REMOVED lines=43> */
        /*051c*/ 	.byte	0x65, 0x3a, 0x3a, 0x43, 0x3c, 0x30, 0x3e, 0x3e, 0x3e, 0x3e, 0x5d, 0x00
.L_2:


//--------------------- .nv.shared._ZN7cutlass13device_kernelINS_4gemm6kernel13GemmUniversalIN4cute5tupleIJiiiiEEENS1_10collective13CollectiveMmaINS1_35MainloopSm100TmaUmmaWarpSpecializedILi3ELi2ELi2ENS5_IJNS4_1CILi1EEESB_SB_EEEEENS5_IJNSA_ILi128EEENSA_ILi256EEENSA_ILi32EEEEEENS_10tfloat32_tENS5_IJlSB_lEEESI_SJ_NS4_8TiledMMAINS4_8MMA_AtomIJNS4_17SM100_MMA_TF32_SSISI_SI_fLi128ELi256ELNS4_4UMMA5MajorE0ELSO_0ELNSN_7ScaleInE0ELSP_0EEEEEENS4_6LayoutISC_NS5_IJNSA_ILi0EEEST_ST_EEEEENS5_IJNS4_10UnderscoreESW_SW_EEEEENS4_13SM90_TMA_LOADENS4_14ComposedLayoutINS4_7SwizzleILi3ELi4ELi3EEENS4_18smem_ptr_flag_bitsILi32EEENSS_INS5_IJNSA_ILi8EEESG_EEENS5_IJSG_SB_EEEEEEEvNS4_8identityESZ_S19_vS1A_EENS_8epilogue10collective18CollectiveEpilogueINS1C_23Sm100TmaWarpSpecializedILi4ELi2ELi32ELb1ELb0EEEJSH_NS5_IJNSS_ISE_SB_EENSS_ISG_SB_EEEEESI_SJ_SI_SJ_NS1C_6fusion15FusionCallbacksIS1G_NS1K_17LinearCombinationISI_fSI_fLNS_15FloatRoundStyleE2EEESH_S1J_JEEENS4_5SM1004TMEM4LOAD26SM100_TMEM_LOAD_32dp32b32xESZ_S19_NS4_39AutoVectorizingCopyWithAssumedAlignmentILi128EEENS4_14SM90_TMA_STOREES19_S1V_S1V_EEEvvEEEEvNT_6ParamsE --------------------------
	.section	.nv.shared._ZN7cutlass13device_kernelINS_4gemm6kernel13GemmUniversalIN4cute5tupleIJiiiiEEENS1_10collective13CollectiveMmaINS1_35MainloopSm100TmaUmmaWarpSpecializedILi3ELi2ELi2ENS5_IJNS4_1CILi1EEESB_SB_EEEEENS5_IJNSA_ILi128EEENSA_ILi256EEENSA_ILi32EEEEEENS_10tfloat32_tENS5_IJlSB_lEEESI_SJ_NS4_8TiledMMAINS4_8MMA_AtomIJNS4_17SM100_MMA_TF32_SSISI_SI_fLi128ELi256ELNS4_4UMMA5MajorE0ELSO_0ELNSN_7ScaleInE0ELSP_0EEEEEENS4_6LayoutISC_NS5_IJNSA_ILi0EEEST_ST_EEEEENS5_IJNS4_10UnderscoreESW_SW_EEEEENS4_13SM90_TMA_LOADENS4_14ComposedLayoutINS4_7SwizzleILi3ELi4ELi3EEENS4_18smem_ptr_flag_bitsILi32EEENSS_INS5_IJNSA_ILi8EEESG_EEENS5_IJSG_SB_EEEEEEEvNS4_8identityESZ_S19_vS1A_EENS_8epilogue10collective18CollectiveEpilogueINS1C_23Sm100TmaWarpSpecializedILi4ELi2ELi32ELb1ELb0EEEJSH_NS5_IJNSS_ISE_SB_EENSS_ISG_SB_EEEEESI_SJ_SI_SJ_NS1C_6fusion15FusionCallbacksIS1G_NS1K_17LinearCombinationISI_fSI_fLNS_15FloatRoundStyleE2EEESH_S1J_JEEENS4_5SM1004TMEM4LOAD26SM100_TMEM_LOAD_32dp32b32xESZ_S19_NS4_39AutoVectorizingCopyWithAssumedAlignmentILi128EEENS4_14SM90_TMA_STOREES19_S1V_S1V_EEEvvEEEEvNT_6ParamsE,"aw",@nobits
	.sectionflags	@""
	.align	16
	.zero		1024


//--------------------- .nv.shared.reserved.0     --------------------------
	.section	.nv.shared.reserved.0,"aw",@nobits
	.weak		__nv_reservedSMEM_offset_0_alias
	.size		__nv_reservedSMEM_offset_0_alias, 0, 64
	.other		__nv_reservedSMEM_offset_0_alias,@"STO_CUDA_RESERVED_SHARED STV_DEFAULT"
__nv_reservedSMEM_offset_0_alias:
	.zero		0
.nv.shared.reserved.0:
	.zero		64
	.weak		__nv_reservedSMEM_tcgen05_partition
	.type		__nv_reservedSMEM_tcgen05_partition,@object
	.size		__nv_reservedSMEM_tcgen05_partition,(.L_0 - __nv_reservedSMEM_tcgen05_partition)
__nv_reservedSMEM_tcgen05_partition:
	.zero		32
.L_0:


//--------------------- .nv.global                --------------------------
	.section	.nv.global,"aw",@nobits
.nv.global:
	.type		_ZN40_INTERNAL_66bccac1_4_k_cu_66a77c38_356754cute1_E,@object
	.size		_ZN40_INTERNAL_66bccac1_4_k_cu_66a77c38_356754cute1_E,(_ZN40_INTERNAL_66bccac1_4_k_cu_66a77c38_356754cuda3std3__45__cpo6cbeginE - _ZN40_INTERNAL_66bccac1_4_k_cu_66a77c38_356754cute1_E)
_ZN40_INTERNAL_66bccac1_4_k_cu_66a77c38_356754cute1_E:
	.zero		1
	.type		_ZN40_INTERNAL_66bccac1_4_k_cu_66a77c38_356754cuda3std3__45__cpo6cbeginE,@object
	.size		_ZN40_INTERNAL_66bccac1_4_k_cu_66a77c38_356754cuda3std3__45__cpo6cbeginE,(_ZN40_INTERNAL_66bccac1_4_k_cu_66a77c38_356754cuda3std3__48in_placeE - _ZN40_INTERNAL_66bccac1_4_k_cu_66a77c38_356754cuda3std3__45__cpo6cbeginE)
_ZN40_INTERNAL_66bccac1_4_k_cu_66a77c38_356754cuda3std3__45__cpo6cbeginE:
	.zero		1
	.type		_ZN40_INTERNAL_66bccac1_4_k_cu_66a77c38_356754cuda3std3__48in_placeE,@object
	.size		_ZN40_INTERNAL_66bccac1_4_k_cu_66a77c38_356754cuda3std3__48in_placeE,(_ZN40_INTERNAL_66bccac1_4_k_cu_66a77c38_356754cuda3std6ranges3__45__cpo9iter_moveE - _ZN40_INTERNAL_66bccac1_4_k_cu_66a77c38_356754cuda3std3__48in_placeE)
_ZN40_INTERNAL_66bccac1_4_k_cu_66a77c38_356754cuda3std3__48in_placeE:
	.zero		1
	.type		_ZN40_INTERNAL_66bccac1_4_k_cu_66a77c38_356754cuda3std6ranges3__45__cpo9iter_moveE,@object
	.size		_ZN40_INTERNAL_66bccac1_4_k_cu_66a77c38_356754cuda3std6ranges3__45__cpo9iter_moveE,(_ZN40_INTERNAL_66bccac1_4_k_cu_66a77c38_356754cuda3std3__45__cpo5beginE - _ZN40_INTERNAL_66bccac1_4_k_cu_66a77c38_356754cuda3std6ranges3__45__cpo9iter_moveE)
_ZN40_INTERNAL_66bccac1_4_k_cu_66a77c38_356754cuda3std6ranges3__45__cpo9iter_moveE:
	.zero		1
	.type		_ZN40_INTERNAL_66bccac1_4_k_cu_66a77c38_356754cuda3std3__45__cpo5beginE,@object
	.size		_ZN40_INTERNAL_66bccac1_4_k_cu_66a77c38_356754cuda3std3__45__cpo5beginE,(_ZN40_INTERNAL_66bccac1_4_k_cu_66a77c38_356754cuda3std3__442_GLOBAL__N__66bccac1_4_k_cu_66a77c38_356756ignoreE - _ZN40_INTERNAL_66bccac1_4_k_cu_66a77c38_356754cuda3std3__45__cpo5beginE)
_ZN40_INTERNAL_66bccac1_4_k_cu_66a77c38_356754cuda3std3__45__cpo5beginE:
	.zero		1
	.type		_ZN40_INTERNAL_66bccac1_4_k_cu_66a77c38_356754cuda3std3__442_GLOBAL__N__66bccac1_4_k_cu_66a77c38_356756ignoreE,@object
	.size		_ZN40_INTERNAL_66bccac1_4_k_cu_66a77c38_356754cuda3std3__442_GLOBAL__N__66bccac1_4_k_cu_66a77c38_356756ignoreE,(_ZN40_INTERNAL_66bccac1_4_k_cu_66a77c38_356754cute7productE - _ZN40_INTERNAL_66bccac1_4_k_cu_66a77c38_356754cuda3std3__442_GLOBAL__N__66bccac1_4_k_cu_66a77c38_356756ignoreE)
_ZN40_INTERNAL_66bccac1_4_k_cu_66a77c38_356754cuda3std3__442_GLOBAL__N__66bccac1_4_k_cu_66a77c38_356756ignoreE:
	.zero		1
	.type		_ZN40_INTERNAL_66bccac1_4_k_cu_66a77c38_356754cute7productE,@object
	.size		_ZN40_INTERNAL_66bccac1_4_k_cu_66a77c38_356754cute7productE,(_ZN40_INTERNAL_66bccac1_4_k_cu_66a77c38_356754cuda3std3__45__cpo3endE - _ZN40_INTERNAL_66bccac1_4_k_cu_66a77c38_356754cute7productE)
_ZN40_INTERNAL_66bccac1_4_k_cu_66a77c38_356754cute7productE:
	.zero		1
	.type		_ZN40_INTERNAL_66bccac1_4_k_cu_66a77c38_356754cuda3std3__45__cpo3endE,@object
	.size		_ZN40_INTERNAL_66bccac1_4_k_cu_66a77c38_356754cuda3std3__45__cpo3endE,(_ZN40_INTERNAL_66bccac1_4_k_cu_66a77c38_356754cuda3std3__419piecewise_constructE - _ZN40_INTERNAL_66bccac1_4_k_cu_66a77c38_356754cuda3std3__45__cpo3endE)
_ZN40_INTERNAL_66bccac1_4_k_cu_66a77c38_356754cuda3std3__45__cpo3endE:
	.zero		1
	.type		_ZN40_INTERNAL_66bccac1_4_k_cu_66a77c38_356754cuda3std3__419piecewise_constructE,@object
	.size		_ZN40_INTERNAL_66bccac1_4_k_cu_66a77c38_356754cuda3std3__419piecewise_constructE,(_ZN40_INTERNAL_66bccac1_4_k_cu_66a77c38_356754cuda3std3__45__cpo4cendE - _ZN40_INTERNAL_66bccac1_4_k_cu_66a77c38_356754cuda3std3__419piecewise_constructE)
_ZN40_INTERNAL_66bccac1_4_k_cu_66a77c38_356754cuda3std3__419piecewise_constructE:
	.zero		1
	.type		_ZN40_INTERNAL_66bccac1_4_k_cu_66a77c38_356754cuda3std3__45__cpo4cendE,@object
	.size		_ZN40_INTERNAL_66bccac1_4_k_cu_66a77c38_356754cuda3std3__45__cpo4cendE,(_ZN40_INTERNAL_66bccac1_4_k_cu_66a77c38_356754cuda3std6ranges3__45__cpo4swapE - _ZN40_INTERNAL_66bccac1_4_k_cu_66a77c38_356754cuda3std3__45__cpo4cendE)
_ZN40_INTERNAL_66bccac1_4_k_cu_66a77c38_356754cuda3std3__45__cpo4cendE:
	.zero		1
	.type		_ZN40_INTERNAL_66bccac1_4_k_cu_66a77c38_356754cuda3std6ranges3__45__cpo4swapE,@object
	.size		_ZN40_INTERNAL_66bccac1_4_k_cu_66a77c38_356754cuda3std6ranges3__45__cpo4swapE,(.L_10 - _ZN40_INTERNAL_66bccac1_4_k_cu_66a77c38_356754cuda3std6ranges3__45__cpo4swapE)
_ZN40_INTERNAL_66bccac1_4_k_cu_66a77c38_356754cuda3std6ranges3__45__cpo4swapE:
	.zero		1
.L_10:


//--------------------- .nv.constant0._ZN7cutlass13device_kernelINS_4gemm6kernel13GemmUniversalIN4cute5tupleIJiiiiEEENS1_10collective13CollectiveMmaINS1_35MainloopSm100TmaUmmaWarpSpecializedILi3ELi2ELi2ENS5_IJNS4_1CILi1EEESB_SB_EEEEENS5_IJNSA_ILi128EEENSA_ILi256EEENSA_ILi32EEEEEENS_10tfloat32_tENS5_IJlSB_lEEESI_SJ_NS4_8TiledMMAINS4_8MMA_AtomIJNS4_17SM100_MMA_TF32_SSISI_SI_fLi128ELi256ELNS4_4UMMA5MajorE0ELSO_0ELNSN_7ScaleInE0ELSP_0EEEEEENS4_6LayoutISC_NS5_IJNSA_ILi0EEEST_ST_EEEEENS5_IJNS4_10UnderscoreESW_SW_EEEEENS4_13SM90_TMA_LOADENS4_14ComposedLayoutINS4_7SwizzleILi3ELi4ELi3EEENS4_18smem_ptr_flag_bitsILi32EEENSS_INS5_IJNSA_ILi8EEESG_EEENS5_IJSG_SB_EEEEEEEvNS4_8identityESZ_S19_vS1A_EENS_8epilogue10collective18CollectiveEpilogueINS1C_23Sm100TmaWarpSpecializedILi4ELi2ELi32ELb1ELb0EEEJSH_NS5_IJNSS_ISE_SB_EENSS_ISG_SB_EEEEESI_SJ_SI_SJ_NS1C_6fusion15FusionCallbacksIS1G_NS1K_17LinearCombinationISI_fSI_fLNS_15FloatRoundStyleE2EEESH_S1J_JEEENS4_5SM1004TMEM4LOAD26SM100_TMEM_LOAD_32dp32b32xESZ_S19_NS4_39AutoVectorizingCopyWithAssumedAlignmentILi128EEENS4_14SM90_TMA_STOREES19_S1V_S1V_EEEvvEEEEvNT_6ParamsE --------------------------
	.section	.nv.constant0._ZN7cutlass13device_kernelINS_4gemm6kernel13GemmUniversalIN4cute5tupleIJiiiiEEENS1_10collective13CollectiveMmaINS1_35MainloopSm100TmaUmmaWarpSpecializedILi3ELi2ELi2ENS5_IJNS4_1CILi1EEESB_SB_EEEEENS5_IJNSA_ILi128EEENSA_ILi256EEENSA_ILi32EEEEEENS_10tfloat32_tENS5_IJlSB_lEEESI_SJ_NS4_8TiledMMAINS4_8MMA_AtomIJNS4_17SM100_MMA_TF32_SSISI_SI_fLi128ELi256ELNS4_4UMMA5MajorE0ELSO_0ELNSN_7ScaleInE0ELSP_0EEEEEENS4_6LayoutISC_NS5_IJNSA_ILi0EEEST_ST_EEEEENS5_IJNS4_10UnderscoreESW_SW_EEEEENS4_13SM90_TMA_LOADENS4_14ComposedLayoutINS4_7SwizzleILi3ELi4ELi3EEENS4_18smem_ptr_flag_bitsILi32EEENSS_INS5_IJNSA_ILi8EEESG_EEENS5_IJSG_SB_EEEEEEEvNS4_8identityESZ_S19_vS1A_EENS_8epilogue10collective18CollectiveEpilogueINS1C_23Sm100TmaWarpSpecializedILi4ELi2ELi32ELb1ELb0EEEJSH_NS5_IJNSS_ISE_SB_EENSS_ISG_SB_EEEEESI_SJ_SI_SJ_NS1C_6fusion15FusionCallbacksIS1G_NS1K_17LinearCombinationISI_fSI_fLNS_15FloatRoundStyleE2EEESH_S1J_JEEENS4_5SM1004TMEM4LOAD26SM100_TMEM_LOAD_32dp32b32xESZ_S19_NS4_39AutoVectorizingCopyWithAssumedAlignmentILi128EEENS4_14SM90_TMA_STOREES19_S1V_S1V_EEEvvEEEEvNT_6ParamsE,"a",@progbits
	.sectionflags	@""
	.align	4
.nv.constant0._ZN7cutlass13device_kernelINS_4gemm6kernel13GemmUniversalIN4cute5tupleIJiiiiEEENS1_10collective13CollectiveMmaINS1_35MainloopSm100TmaUmmaWarpSpecializedILi3ELi2ELi2ENS5_IJNS4_1CILi1EEESB_SB_EEEEENS5_IJNSA_ILi128EEENSA_ILi256EEENSA_ILi32EEEEEENS_10tfloat32_tENS5_IJlSB_lEEESI_SJ_NS4_8TiledMMAINS4_8MMA_AtomIJNS4_17SM100_MMA_TF32_SSISI_SI_fLi128ELi256ELNS4_4UMMA5MajorE0ELSO_0ELNSN_7ScaleInE0ELSP_0EEEEEENS4_6LayoutISC_NS5_IJNSA_ILi0EEEST_ST_EEEEENS5_IJNS4_10UnderscoreESW_SW_EEEEENS4_13SM90_TMA_LOADENS4_14ComposedLayoutINS4_7SwizzleILi3ELi4ELi3EEENS4_18smem_ptr_flag_bitsILi32EEENSS_INS5_IJNSA_ILi8EEESG_EEENS5_IJSG_SB_EEEEEEEvNS4_8identityESZ_S19_vS1A_EENS_8epilogue10collective18CollectiveEpilogueINS1C_23Sm100TmaWarpSpecializedILi4ELi2ELi32ELb1ELb0EEEJSH_NS5_IJNSS_ISE_SB_EENSS_ISG_SB_EEEEESI_SJ_SI_SJ_NS1C_6fusion15FusionCallbacksIS1G_NS1K_17LinearCombinationISI_fSI_fLNS_15FloatRoundStyleE2EEESH_S1J_JEEENS4_5SM1004TMEM4LOAD26SM100_TMEM_LOAD_32dp32b32xESZ_S19_NS4_39AutoVectorizingCopyWithAssumedAlignmentILi128EEENS4_14SM90_TMA_STOREES19_S1V_S1V_EEEvvEEEEvNT_6ParamsE:
	.zero		2944


//--------------------- SYMBOLS --------------------------

	.type		.nv.reservedSmem.offset0,@object
	.size		.nv.reservedSmem.offset0,0x4
	.type		.nv.reservedSmem.cap,@object
	.size		.nv.reservedSmem.cap,0x4
	.type		__assertfail,@function
